	.headerflags	@"EF_CUDA_TEXMODE_UNIFIED EF_CUDA_64BIT_ADDRESS EF_CUDA_SM80 EF_CUDA_VIRTUAL_SM(EF_CUDA_SM80)"
	.elftype	@"ET_EXEC"


//--------------------- .nv.info                  --------------------------
	.section	.nv.info,"",@"SHT_CUDA_INFO"
	.align	4


	//----- nvinfo : EIATTR_REGCOUNT
	.align		4
        /*0000*/ 	.byte	0x04, 0x2f
        /*0002*/ 	.short	(.L_1 - .L_0)
	.align		4
.L_0:
        /*0004*/ 	.word	index@(candidate2)
        /*0008*/ 	.word	0x0000003b


	//----- nvinfo : EIATTR_MAX_STACK_SIZE
	.align		4
.L_1:
        /*000c*/ 	.byte	0x04, 0x23
        /*000e*/ 	.short	(.L_3 - .L_2)
	.align		4
.L_2:
        /*0010*/ 	.word	index@(candidate2)
        /*0014*/ 	.word	0x00000000


	//----- nvinfo : EIATTR_MIN_STACK_SIZE
	.align		4
.L_3:
        /*0018*/ 	.byte	0x04, 0x12
        /*001a*/ 	.short	(.L_5 - .L_4)
	.align		4
.L_4:
        /*001c*/ 	.word	index@(candidate2)
        /*0020*/ 	.word	0x00000000


	//----- nvinfo : EIATTR_FRAME_SIZE
	.align		4
.L_5:
        /*0024*/ 	.byte	0x04, 0x11
        /*0026*/ 	.short	(.L_7 - .L_6)
	.align		4
.L_6:
        /*0028*/ 	.word	index@(candidate2)
        /*002c*/ 	.word	0x00000000
.L_7:


//--------------------- .nv.info.candidate2       --------------------------
	.section	.nv.info.candidate2,"",@"SHT_CUDA_INFO"
	.align	4


	//----- nvinfo : EIATTR_CUDA_API_VERSION
	.align		4
        /*0000*/ 	.byte	0x04, 0x37
        /*0002*/ 	.short	(.L_9 - .L_8)
.L_8:
        /*0004*/ 	.word	0x00000075


	//----- nvinfo : EIATTR_SW2861232_WAR
	.align		4
.L_9:
        /*0008*/ 	.byte	0x01, 0x35
	.zero		2


	//----- nvinfo : EIATTR_PARAM_CBANK
	.align		4
        /*000c*/ 	.byte	0x04, 0x0a
        /*000e*/ 	.short	(.L_11 - .L_10)
	.align		4
.L_10:
        /*0010*/ 	.word	index@(.nv.constant0.candidate2)
        /*0014*/ 	.short	0x0160
        /*0016*/ 	.short	0x0018


	//----- nvinfo : EIATTR_CBANK_PARAM_SIZE
	.align		4
.L_11:
        /*0018*/ 	.byte	0x03, 0x19
        /*001a*/ 	.short	0x0018


	//----- nvinfo : EIATTR_KPARAM_INFO
	.align		4
        /*001c*/ 	.byte	0x04, 0x17
        /*001e*/ 	.short	(.L_13 - .L_12)
.L_12:
        /*0020*/ 	.word	0x00000000
        /*0024*/ 	.short	0x0002
        /*0026*/ 	.short	0x0010
        /*0028*/ 	.byte	0x00, 0xf0, 0x21, 0x00


	//----- nvinfo : EIATTR_KPARAM_INFO
	.align		4
.L_13:
        /*002c*/ 	.byte	0x04, 0x17
        /*002e*/ 	.short	(.L_15 - .L_14)
.L_14:
        /*0030*/ 	.word	0x00000000
        /*0034*/ 	.short	0x0001
        /*0036*/ 	.short	0x0008
        /*0038*/ 	.byte	0x00, 0xf0, 0x21, 0x00


	//----- nvinfo : EIATTR_KPARAM_INFO
	.align		4
.L_15:
        /*003c*/ 	.byte	0x04, 0x17
        /*003e*/ 	.short	(.L_17 - .L_16)
.L_16:
        /*0040*/ 	.word	0x00000000
        /*0044*/ 	.short	0x0000
        /*0046*/ 	.short	0x0000
        /*0048*/ 	.byte	0x00, 0xf0, 0x21, 0x00


	//----- nvinfo : EIATTR_MAXREG_COUNT
	.align		4
.L_17:
        /*004c*/ 	.byte	0x03, 0x1b
        /*004e*/ 	.short	0x0048


	//----- nvinfo : EIATTR_EXIT_INSTR_OFFSETS
	.align		4
        /*0050*/ 	.byte	0x04, 0x1c
        /*0052*/ 	.short	(.L_19 - .L_18)


	//   ....[0]....
.L_18:
        /*0054*/ 	.word	0x00002a30


	//----- nvinfo : EIATTR_MAX_THREADS
	.align		4
.L_19:
        /*0058*/ 	.byte	0x04, 0x05
        /*005a*/ 	.short	(.L_21 - .L_20)
.L_20:
        /*005c*/ 	.word	0x00000380
        /*0060*/ 	.word	0x00000001
        /*0064*/ 	.word	0x00000001


	//----- nvinfo : EIATTR_CRS_STACK_SIZE
	.align		4
.L_21:
        /*0068*/ 	.byte	0x04, 0x1e
        /*006a*/ 	.short	(.L_23 - .L_22)
.L_22:
        /*006c*/ 	.word	0x00000000
.L_23:


//--------------------- .nv.rel.action            --------------------------
	.section	.nv.rel.action,"",@"SHT_CUDA_RELOCINFO"
	.align	8
	.sectionentsize	8
        /*0000*/ 	.byte	0x4b, 0x00, 0x00, 0x00, 0x00, 0x00, 0x00, 0x00, 0x00, 0x02, 0x02, 0x08, 0x10, 0x0a, 0x2f, 0x22
        /* <DEDUP_REMOVED lines=13> */


//--------------------- .nv.constant0.candidate2  --------------------------
	.section	.nv.constant0.candidate2,"a",@progbits
	.align	4
.nv.constant0.candidate2:
	.zero		376


//--------------------- .text.candidate2          --------------------------
	.section	.text.candidate2,"ax",@progbits
	.sectionflags	@"SHF_BARRIERS=1"
	.sectioninfo	@"SHI_REGISTERS=59"
	.align	128
        .global         candidate2
        .type           candidate2,@function
        .size           candidate2,(.L_x_8 - candidate2)
        .other          candidate2,@"STO_CUDA_ENTRY STV_DEFAULT"
candidate2:
.text.candidate2:
[----:B------:R-:W-:-:S02]  /*0000*/  MOV R1, c[0x0][0x28] ;  /* 0x00000a0000017a02 */ /* 0x000fc40000000f00 */
[----:B------:R-:W0:Y:S01]  /*0010*/  S2R R3, SR_TID.X ;  /* 0x0000000000037919 */ /* 0x000e220000002100 */
[----:B------:R-:W-:Y:S01]  /*0020*/  MOV R30, RZ ;  /* 0x000000ff001e7202 */ /* 0x000fe20000000f00 */
[----:B------:R-:W-:Y:S01]  /*0030*/  HFMA2.MMA R20, -RZ, RZ, 0, 0 ;  /* 0x00000000ff147435 */ /* 0x000fe200000001ff */
[----:B------:R-:W-:Y:S01]  /*0040*/  MOV R12, RZ ;  /* 0x000000ff000c7202 */ /* 0x000fe20000000f00 */
[----:B------:R-:W1:Y:S01]  /*0050*/  S2R R5, SR_CTAID.X ;  /* 0x0000000000057919 */ /* 0x000e620000002500 */
[----:B------:R-:W-:Y:S01]  /*0060*/  HFMA2.MMA R28, -RZ, RZ, 0, 0 ;  /* 0x00000000ff1c7435 */ /* 0x000fe200000001ff */
[----:B------:R-:W-:Y:S01]  /*0070*/  MOV R18, RZ ;  /* 0x000000ff00127202 */ /* 0x000fe20000000f00 */
        /* <DEDUP_REMOVED lines=11> */
[----:B------:R-:W-:Y:S01]  /*0130*/  ULDC.64 UR4, c[0x0][0x118] ;  /* 0x0000460000047ab9 */ /* 0x000fe20000000a00 */
[----:B------:R-:W-:Y:S01]  /*0140*/  HFMA2.MMA R32, -RZ, RZ, 0, 0 ;  /* 0x00000000ff207435 */ /* 0x000fe200000001ff */
[----:B0-----:R-:W-:-:S02]  /*0150*/  IADD3 R31, R3, 0x14, RZ ;  /* 0x00000014031f7810 */ /* 0x001fc40007ffe0ff */
[C---:B------:R-:W-:Y:S02]  /*0160*/  IADD3 R13, R3.reuse, 0xe00, RZ ;  /* 0x00000e00030d7810 */ /* 0x040fe40007ffe0ff */
[----:B------:R-:W-:Y:S01]  /*0170*/  IADD3 R19, R3, 0x1f80, RZ ;  /* 0x00001f8003137810 */ /* 0x000fe20007ffe0ff */
[----:B------:R-:W-:Y:S01]  /*0180*/  IMAD.HI R0, R31, -0x72c234f7, R30 ;  /* 0x8d3dcb091f007827 */ /* 0x000fe200078e021e */
[C---:B------:R-:W-:Y:S02]  /*0190*/  IADD3 R30, R3.reuse, 0x20, RZ ;  /* 0x00000020031e7810 */ /* 0x040fe40007ffe0ff */
[----:B------:R-:W-:Y:S01]  /*01a0*/  IADD3 R21, R3, 0x34, RZ ;  /* 0x0000003403157810 */ /* 0x000fe20007ffe0ff */
[----:B------:R-:W-:Y:S01]  /*01b0*/  IMAD.HI R10, R13, -0x1e0387f1, R12 ;  /* 0xe1fc780f0d0a7827 */ /* 0x000fe200078e020c */
[C---:B------:R-:W-:Y:S02]  /*01c0*/  IADD3 R13, R3.reuse, 0x1c00, RZ ;  /* 0x00001c00030d7810 */ /* 0x040fe40007ffe0ff */
[C---:B------:R-:W-:Y:S01]  /*01d0*/  IADD3 R29, R3.reuse, 0x2e, RZ ;  /* 0x0000002e031d7810 */ /* 0x040fe20007ffe0ff */
[----:B------:R-:W-:Y:S01]  /*01e0*/  IMAD.HI R27, R30, 0x38e38e39, RZ ;  /* 0x38e38e391e1b7827 */ /* 0x000fe200078e02ff */
[----:B------:R-:W-:-:S02]  /*01f0*/  IADD3 R15, R3, 0x2300, RZ ;  /* 0x00002300030f7810 */ /* 0x000fc40007ffe0ff */
[----:B------:R-:W-:Y:S01]  /*0200*/  IADD3 R39, R3, 0xe, RZ ;  /* 0x0000000e03277810 */ /* 0x000fe20007ffe0ff */
[----:B------:R-:W-:Y:S01]  /*0210*/  IMAD.HI R18, R19, -0x1e0387f1, R18 ;  /* 0xe1fc780f13127827 */ /* 0x000fe200078e0212 */
[C---:B------:R-:W-:Y:S02]  /*0220*/  IADD3 R9, R3.reuse, 0xa80, RZ ;  /* 0x00000a8003097810 */ /* 0x040fe40007ffe0ff */
[----:B------:R-:W-:Y:S01]  /*0230*/  IADD3 R37, R3, 0x1180, RZ ;  /* 0x0000118003257810 */ /* 0x000fe20007ffe0ff */
[----:B------:R-:W-:Y:S01]  /*0240*/  IMAD.HI R12, R13, -0x1e0387f1, R12 ;  /* 0xe1fc780f0d0c7827 */ /* 0x000fe200078e020c */
[C---:B------:R-:W-:Y:S02]  /*0250*/  IADD3 R41, R3.reuse, 0x22, RZ ;  /* 0x0000002203297810 */ /* 0x040fe40007ffe0ff */
[----:B------:R-:W-:Y:S01]  /*0260*/  IADD3 R47, R3, 0x8, RZ ;  /* 0x00000008032f7810 */ /* 0x000fe20007ffe0ff */
[----:B------:R-:W-:Y:S01]  /*0270*/  IMAD.HI R19, R21, -0x72c234f7, R20 ;  /* 0x8d3dcb0915137827 */ /* 0x000fe200078e0214 */
[----:B------:R-:W-:-:S02]  /*0280*/  SHF.R.U32.HI R20, RZ, 0x1f, R27 ;  /* 0x0000001fff147819 */ /* 0x000fc4000001161b */
[----:B------:R-:W-:Y:S01]  /*0290*/  SHF.R.S32.HI R45, RZ, 0x1, R3 ;  /* 0x00000001ff2d7819 */ /* 0x000fe20000011403 */
[----:B------:R-:W-:Y:S01]  /*02a0*/  IMAD.HI R13, R29, -0x72c234f7, R28 ;  /* 0x8d3dcb091d0d7827 */ /* 0x000fe200078e021c */
[----:B------:R-:W-:Y:S02]  /*02b0*/  LEA.HI.SX32 R49, R27, R20, 0x1b ;  /* 0x000000141b317211 */ /* 0x000fe400078fdaff */
[----:B------:R-:W-:Y:S01]  /*02c0*/  MOV R7, R3 ;  /* 0x0000000300077202 */ /* 0x000fe20000000f00 */
[----:B------:R-:W-:Y:S01]  /*02d0*/  IMAD.HI R23, R15, -0x1e0387f1, R14 ;  /* 0xe1fc780f0f177827 */ /* 0x000fe200078e020e */
[----:B------:R-:W-:Y:S02]  /*02e0*/  IADD3 R15, R3, 0x28, RZ ;  /* 0x00000028030f7810 */ /* 0x000fe40007ffe0ff */
[----:B------:R-:W-:Y:S01]  /*02f0*/  SHF.R.U32.HI R20, RZ, 0x1f, R13 ;  /* 0x0000001fff147819 */ /* 0x000fe2000001160d */
[----:B------:R-:W-:Y:S01]  /*0300*/  IMAD.HI R26, R39, -0x72c234f7, R38 ;  /* 0x8d3dcb09271a7827 */ /* 0x000fe200078e0226 */
[----:B------:R-:W-:-:S02]  /*0310*/  IADD3 R27, R45, 0x34, RZ ;  /* 0x000000342d1b7810 */ /* 0x000fc40007ffe0ff */
[----:B------:R-:W-:Y:S01]  /*0320*/  IADD3 R25, R3, 0x2, RZ ;  /* 0x0000000203197810 */ /* 0x000fe20007ffe0ff */
[----:B-1----:R-:W-:Y:S01]  /*0330*/  IMAD.HI R2, R5, -0x6db6db6d, R4 ;  /* 0x9249249305027827 */ /* 0x002fe200078e0204 */
[----:B------:R-:W-:Y:S02]  /*0340*/  SHF.R.U32.HI R43, RZ, 0x1f, R26 ;  /* 0x0000001fff2b7819 */ /* 0x000fe4000001161a */
[----:B------:R-:W-:Y:S01]  /*0350*/  IADD3 R17, R3, 0x1a, RZ ;  /* 0x0000001a03117810 */ /* 0x000fe20007ffe0ff */
[----:B------:R-:W-:Y:S01]  /*0360*/  IMAD.HI R4, R9, -0x1e0387f1, R8 ;  /* 0xe1fc780f09047827 */ /* 0x000fe200078e0208 */
[----:B------:R-:W-:Y:S02]  /*0370*/  IADD3 R9, R3, 0x1880, RZ ;  /* 0x0000188003097810 */ /* 0x000fe40007ffe0ff */
[----:B------:R-:W-:Y:S01]  /*0380*/  LEA.HI.SX32 R38, R26, R43, 0x1b ;  /* 0x0000002b1a267211 */ /* 0x000fe200078fdaff */
[----:B------:R-:W-:Y:S01]  /*0390*/  IMAD.HI R36, R37, -0x1e0387f1, R36 ;  /* 0xe1fc780f25247827 */ /* 0x000fe200078e0224 */
[----:B------:R-:W-:-:S02]  /*03a0*/  LEA.HI.SX32 R37, R13, R20, 0x1b ;  /* 0x000000140d257211 */ /* 0x000fc400078fdaff */
[----:B------:R-:W-:Y:S01]  /*03b0*/  MOV R26, RZ ;  /* 0x000000ff001a7202 */ /* 0x000fe20000000f00 */
[----:B------:R-:W-:Y:S01]  /*03c0*/  IMAD.HI R42, R15, -0x72c234f7, R14 ;  /* 0x8d3dcb090f2a7827 */ /* 0x000fe200078e020e */
[----:B------:R-:W-:Y:S02]  /*03d0*/  IADD3 R35, R3, 0x1c, RZ ;  /* 0x0000001c03237810 */ /* 0x000fe40007ffe0ff */
[----:B------:R-:W-:Y:S01]  /*03e0*/  SHF.R.U32.HI R20, RZ, 0x1f, R19 ;  /* 0x0000001fff147819 */ /* 0x000fe20000011613 */
[----:B------:R-:W-:Y:S01]  /*03f0*/  IMAD.HI R14, R41, -0x72c234f7, R40 ;  /* 0x8d3dcb09290e7827 */ /* 0x000fe200078e0228 */
[----:B------:R-:W-:-:S03]  /*0400*/  IADD3 R33, R45, 0xb8, RZ ;  /* 0x000000b82d217810 */ /* 0x000fc60007ffe0ff */
[----:B------:R-:W-:Y:S01]  /*0410*/  IMAD.HI R8, R9, -0x1e0387f1, R8 ;  /* 0xe1fc780f09087827 */ /* 0x000fe200078e0208 */
[----:B------:R-:W-:Y:S02]  /*0420*/  SHF.R.U32.HI R9, RZ, 0x1f, R0 ;  /* 0x0000001fff097819 */ /* 0x000fe40000011600 */
[----:B------:R-:W-:Y:S01]  /*0430*/  SHF.R.U32.HI R51, RZ, 0x1f, R14 ;  /* 0x0000001fff337819 */ /* 0x000fe2000001160e */
[----:B------:R-:W-:Y:S01]  /*0440*/  IMAD.HI R28, R47, -0x72c234f7, R46 ;  /* 0x8d3dcb092f1c7827 */ /* 0x000fe200078e022e */
[----:B------:R-:W-:Y:S02]  /*0450*/  LEA.HI.SX32 R9, R0, R9, 0x1b ;  /* 0x0000000900097211 */ /* 0x000fe400078fdaff */
[----:B------:R-:W-:Y:S01]  /*0460*/  LEA.HI.SX32 R51, R14, R51, 0x1b ;  /* 0x000000330e337211 */ /* 0x000fe200078fdaff */
[----:B------:R-:W-:Y:S01]  /*0470*/  IMAD R37, R37, -0x3a, R29 ;  /* 0xffffffc625257824 */ /* 0x000fe200078e021d */
[----:B------:R-:W-:Y:S01]  /*0480*/  SHF.R.U32.HI R29, RZ, 0x1f, R42 ;  /* 0x0000001fff1d7819 */ /* 0x000fe2000001162a */
[----:B------:R-:W-:Y:S01]  /*0490*/  IMAD R0, R49, -0x90, R30 ;  /* 0xffffff7031007824 */ /* 0x000fe200078e021e */
[----:B------:R-:W-:Y:S01]  /*04a0*/  SHF.R.U32.HI R49, RZ, 0x1f, R28 ;  /* 0x0000001fff317819 */ /* 0x000fe2000001161c */
[----:B------:R-:W-:Y:S01]  /*04b0*/  IMAD R38, R38, -0x3a, R39 ;  /* 0xffffffc626267824 */ /* 0x000fe200078e0227 */
[----:B------:R-:W-:Y:S01]  /*04c0*/  LEA.HI.SX32 R39, R42, R29, 0x1b ;  /* 0x0000001d2a277211 */ /* 0x000fe200078fdaff */
[----:B------:R-:W-:Y:S01]  /*04d0*/  HFMA2.MMA R14, -RZ, RZ, 0, 0 ;  /* 0x00000000ff0e7435 */ /* 0x000fe200000001ff */
[----:B------:R-:W-:Y:S01]  /*04e0*/  LEA.HI.SX32 R49, R28, R49, 0x1b ;  /* 0x000000311c317211 */ /* 0x000fe200078fdaff */
[----:B------:R-:W-:Y:S01]  /*04f0*/  IMAD.HI R11, R3, -0x1e0387f1, R6 ;  /* 0xe1fc780f030b7827 */ /* 0x000fe200078e0206 */
[----:B------:R-:W-:Y:S01]  /*0500*/  IADD3 R29, R45, 0x4e, RZ ;  /* 0x0000004e2d1d7810 */ /* 0x000fe20007ffe0ff */
[----:B------:R-:W-:Y:S01]  /*0510*/  HFMA2.MMA R30, -RZ, RZ, 0, 0 ;  /* 0x00000000ff1e7435 */ /* 0x000fe200000001ff */
[----:B------:R-:W-:Y:S01]  /*0520*/  MOV R28, RZ ;  /* 0x000000ff001c7202 */ /* 0x000fe20000000f00 */
[----:B------:R-:W-:Y:S01]  /*0530*/  IMAD R39, R39, -0x3a, R15 ;  /* 0xffffffc627277824 */ /* 0x000fe200078e020f */
[----:B------:R-:W-:Y:S01]  /*0540*/  IADD3 R15, R45, 0xec, RZ ;  /* 0x000000ec2d0f7810 */ /* 0x000fe20007ffe0ff */
[----:B------:R-:W-:Y:S01]  /*0550*/  IMAD R43, R9, -0x3a, R31 ;  /* 0xffffffc6092b7824 */ /* 0x000fe200078e021f */
[----:B------:R-:W-:Y:S01]  /*0560*/  IADD3 R31, R45, 0xd2, RZ ;  /* 0x000000d22d1f7810 */ /* 0x000fe20007ffe0ff */
[----:B------:R-:W-:-:S04]  /*0570*/  IMAD.HI R9, R27, -0x1e0387f1, R26 ;  /* 0xe1fc780f1b097827 */ /* 0x000fc800078e021a */
[----:B------:R-:W-:-:S04]  /*0580*/  IMAD.HI R26, R29, -0x1e0387f1, R28 ;  /* 0xe1fc780f1d1a7827 */ /* 0x000fc800078e021c */
[----:B------:R-:W-:Y:S01]  /*0590*/  IMAD.HI R28, R15, -0x1e0387f1, R14 ;  /* 0xe1fc780f0f1c7827 */ /* 0x000fe200078e020e */
[----:B------:R-:W-:-:S03]  /*05a0*/  SHF.R.U32.HI R14, RZ, 0x1f, R11 ;  /* 0x0000001fff0e7819 */ /* 0x000fc6000001160b */
[----:B------:R-:W-:Y:S01]  /*05b0*/  IMAD.HI R24, R25, -0x72c234f7, R24 ;  /* 0x8d3dcb0919187827 */ /* 0x000fe200078e0218 */
[----:B------:R-:W-:-:S03]  /*05c0*/  LEA.HI.SX32 R14, R11, R14, 0x17 ;  /* 0x0000000e0b0e7211 */ /* 0x000fc600078fbaff */
[----:B------:R-:W-:Y:S01]  /*05d0*/  IMAD.HI R22, R17, -0x72c234f7, R16 ;  /* 0x8d3dcb0911167827 */ /* 0x000fe200078e0210 */
[----:B------:R-:W-:-:S03]  /*05e0*/  SHF.R.U32.HI R11, RZ, 0x1f, R24 ;  /* 0x0000001fff0b7819 */ /* 0x000fc60000011618 */
[----:B------:R-:W-:Y:S01]  /*05f0*/  IMAD.HI R16, R35, -0x72c234f7, R34 ;  /* 0x8d3dcb0923107827 */ /* 0x000fe200078e0222 */
[----:B------:R-:W-:Y:S02]  /*0600*/  LEA.HI.SX32 R24, R24, R11, 0x1b ;  /* 0x0000000b18187211 */ /* 0x000fe400078fdaff */
[----:B------:R-:W-:Y:S01]  /*0610*/  SHF.R.U32.HI R11, RZ, 0x1f, R22 ;  /* 0x0000001fff0b7819 */ /* 0x000fe20000011616 */
[----:B------:R-:W-:Y:S01]  /*0620*/  IMAD R40, R49, -0x3a, R47 ;  /* 0xffffffc631287824 */ /* 0x000fe200078e022f */
[----:B------:R-:W-:Y:S01]  /*0630*/  LEA.HI.SX32 R47, R19, R20, 0x1b ;  /* 0x00000014132f7211 */ /* 0x000fe200078fdaff */
[C---:B------:R-:W-:Y:S01]  /*0640*/  IMAD.HI R44, R3.reuse, -0x72c234f7, R6 ;  /* 0x8d3dcb09032c7827 */ /* 0x040fe200078e0206 */
[----:B------:R-:W-:Y:S02]  /*0650*/  SHF.R.U32.HI R19, RZ, 0x1f, R16 ;  /* 0x0000001fff137819 */ /* 0x000fe40000011610 */
[----:B------:R-:W-:Y:S01]  /*0660*/  IADD3 R7, R3, 0x1500, RZ ;  /* 0x0000150003077810 */ /* 0x000fe20007ffe0ff */
[----:B------:R-:W-:Y:S01]  /*0670*/  IMAD.HI R13, R31, -0x1e0387f1, R30 ;  /* 0xe1fc780f1f0d7827 */ /* 0x000fe200078e021e */
[----:B------:R-:W-:-:S02]  /*0680*/  LEA.HI.SX32 R34, R16, R19, 0x1b ;  /* 0x0000001310227211 */ /* 0x000fc400078fdaff */
[----:B------:R-:W-:Y:S01]  /*0690*/  LEA.HI.SX32 R11, R22, R11, 0x1b ;  /* 0x0000000b160b7211 */ /* 0x000fe200078fdaff */
[----:B------:R-:W-:Y:S01]  /*06a0*/  IMAD R19, R24, -0x3a, R25 ;  /* 0xffffffc618137824 */ /* 0x000fe200078e0219 */
[----:B------:R-:W-:Y:S01]  /*06b0*/  MOV R24, RZ ;  /* 0x000000ff00187202 */ /* 0x000fe20000000f00 */
[----:B------:R-:W-:Y:S01]  /*06c0*/  IMAD.HI R6, R7, -0x1e0387f1, R6 ;  /* 0xe1fc780f07067827 */ /* 0x000fe200078e0206 */
[----:B------:R-:W-:-:S03]  /*06d0*/  SHF.R.U32.HI R30, RZ, 0x1f, R9 ;  /* 0x0000001fff1e7819 */ /* 0x000fc60000011609 */
[----:B------:R-:W-:Y:S01]  /*06e0*/  IMAD.HI R7, R33, -0x1e0387f1, R32 ;  /* 0xe1fc780f21077827 */ /* 0x000fe200078e0220 */
[----:B------:R-:W-:Y:S01]  /*06f0*/  LEA.HI.SX32 R9, R9, R30, 0x18 ;  /* 0x0000001e09097211 */ /* 0x000fe200078fc2ff */
[----:B------:R-:W-:Y:S02]  /*0700*/  HFMA2.MMA R30, -RZ, RZ, 0, 0 ;  /* 0x00000000ff1e7435 */ /* 0x000fe400000001ff */
[----:B------:R-:W-:Y:S02]  /*0710*/  IMAD R25, R14, -0x244, R3 ;  /* 0xfffffdbc0e197824 */ /* 0x000fe400078e0203 */
[----:B------:R-:W-:Y:S01]  /*0720*/  IMAD R22, R34, -0x3a, R35 ;  /* 0xffffffc622167824 */ /* 0x000fe200078e0223 */
[----:B------:R-:W-:Y:S01]  /*0730*/  SHF.R.U32.HI R35, RZ, 0x1f, R26 ;  /* 0x0000001fff237819 */ /* 0x000fe2000001161a */
[----:B------:R-:W-:Y:S01]  /*0740*/  IMAD.HI R42, R25, -0x72c234f7, R24 ;  /* 0x8d3dcb09192a7827 */ /* 0x000fe200078e0218 */
[----:B------:R-:W-:Y:S01]  /*0750*/  SHF.R.U32.HI R24, RZ, 0x1f, R7 ;  /* 0x0000001fff187819 */ /* 0x000fe20000011607 */
[----:B------:R-:W-:Y:S01]  /*0760*/  HFMA2.MMA R34, -RZ, RZ, 0, 0 ;  /* 0x00000000ff227435 */ /* 0x000fe200000001ff */
[----:B------:R-:W-:Y:S01]  /*0770*/  LEA.HI.SX32 R35, R26, R35, 0x18 ;  /* 0x000000231a237211 */ /* 0x000fe200078fc2ff */
[----:B------:R-:W-:Y:S01]  /*0780*/  IMAD R20, R11, -0x3a, R17 ;  /* 0xffffffc60b147824 */ /* 0x000fe200078e0211 */
[----:B------:R-:W-:Y:S01]  /*0790*/  LEA.HI.SX32 R7, R7, R24, 0x18 ;  /* 0x0000001807077211 */ /* 0x000fe200078fc2ff */
[----:B------:R-:W-:Y:S01]  /*07a0*/  IMAD.MOV.U32 R16, RZ, RZ, RZ ;  /* 0x000000ffff107224 */ /* 0x000fe200078e00ff */
[----:B------:R-:W-:Y:S01]  /*07b0*/  SHF.R.U32.HI R24, RZ, 0x1f, R13 ;  /* 0x0000001fff187819 */ /* 0x000fe2000001160d */
[----:B------:R-:W-:Y:S01]  /*07c0*/  IMAD R9, R9, -0x122, R27 ;  /* 0xfffffede09097824 */ /* 0x000fe200078e021b */
[----:B------:R-:W-:Y:S01]  /*07d0*/  IADD3 R17, R45, 0x68, RZ ;  /* 0x000000682d117810 */ /* 0x000fe20007ffe0ff */
[----:B------:R-:W-:Y:S01]  /*07e0*/  IMAD R7, R7, -0x122, R33 ;  /* 0xfffffede07077824 */ /* 0x000fe200078e0221 */
[----:B------:R-:W-:Y:S01]  /*07f0*/  LEA.HI.SX32 R11, R13, R24, 0x18 ;  /* 0x000000180d0b7211 */ /* 0x000fe200078fc2ff */
[----:B------:R-:W-:Y:S01]  /*0800*/  IMAD R13, R35, -0x122, R29 ;  /* 0xfffffede230d7824 */ /* 0x000fe200078e021d */
[----:B------:R-:W-:Y:S01]  /*0810*/  HFMA2.MMA R24, -RZ, RZ, 0, 0 ;  /* 0x00000000ff187435 */ /* 0x000fe200000001ff */
[----:B------:R-:W-:Y:S01]  /*0820*/  SHF.R.U32.HI R29, RZ, 0x1f, R28 ;  /* 0x0000001fff1d7819 */ /* 0x000fe2000001161c */
[----:B------:R-:W-:Y:S01]  /*0830*/  IMAD.HI R16, R17, -0x1e0387f1, R16 ;  /* 0xe1fc780f11107827 */ /* 0x000fe200078e0210 */
[----:B------:R-:W-:-:S02]  /*0840*/  IADD3 R25, R45, 0x9e, RZ ;  /* 0x0000009e2d197810 */ /* 0x000fc40007ffe0ff */
[----:B------:R-:W-:Y:S01]  /*0850*/  LEA.HI.SX32 R33, R28, R29, 0x18 ;  /* 0x0000001d1c217211 */ /* 0x000fe200078fc2ff */
[----:B------:R-:W-:Y:S01]  /*0860*/  IMAD R11, R11, -0x122, R31 ;  /* 0xfffffede0b0b7824 */ /* 0x000fe200078e021f */
[----:B------:R-:W-:Y:S01]  /*0870*/  IADD3 R27, R45, 0x1a, RZ ;  /* 0x0000001a2d1b7810 */ /* 0x000fe20007ffe0ff */
[----:B------:R-:W-:Y:S01]  /*0880*/  IMAD R21, R47, -0x3a, R21 ;  /* 0xffffffc62f157824 */ /* 0x000fe200078e0215 */
[----:B------:R-:W-:Y:S01]  /*0890*/  MOV R26, RZ ;  /* 0x000000ff001a7202 */ /* 0x000fe20000000f00 */
[----:B------:R-:W-:Y:S01]  /*08a0*/  IMAD R15, R33, -0x122, R15 ;  /* 0xfffffede210f7824 */ /* 0x000fe200078e020f */
[----:B------:R-:W-:Y:S01]  /*08b0*/  SHF.R.U32.HI R33, RZ, 0x1f, R44 ;  /* 0x0000001fff217819 */ /* 0x000fe2000001162c */
[----:B------:R-:W-:Y:S01]  /*08c0*/  IMAD.HI R24, R25, -0x1e0387f1, R24 ;  /* 0xe1fc780f19187827 */ /* 0x000fe200078e0218 */
[----:B------:R-:W-:Y:S02]  /*08d0*/  SHF.R.U32.HI R35, RZ, 0x1f, R16 ;  /* 0x0000001fff237819 */ /* 0x000fe40000011610 */
[----:B------:R-:W-:Y:S01]  /*08e0*/  LEA.HI.SX32 R44, R44, R33, 0x1b ;  /* 0x000000212c2c7211 */ /* 0x000fe200078fdaff */
[----:B------:R-:W-:Y:S01]  /*08f0*/  IMAD.HI R26, R27, -0x1e0387f1, R26 ;  /* 0xe1fc780f1b1a7827 */ /* 0x000fe200078e021a */
[----:B------:R-:W-:-:S02]  /*0900*/  IADD3 R31, R45, 0x106, RZ ;  /* 0x000001062d1f7810 */ /* 0x000fc40007ffe0ff */
[----:B------:R-:W-:Y:S01]  /*0910*/  SHF.R.U32.HI R33, RZ, 0x1f, R24 ;  /* 0x0000001fff217819 */ /* 0x000fe20000011618 */
[----:B------:R-:W-:Y:S01]  /*0920*/  IMAD R41, R51, -0x3a, R41 ;  /* 0xffffffc633297824 */ /* 0x000fe200078e0229 */
[----:B------:R-:W-:Y:S01]  /*0930*/  LEA.HI.SX32 R16, R16, R35, 0x18 ;  /* 0x0000002310107211 */ /* 0x000fe200078fc2ff */
[----:B------:R-:W-:Y:S01]  /*0940*/  IMAD.HI R30, R31, -0x1e0387f1, R30 ;  /* 0xe1fc780f1f1e7827 */ /* 0x000fe200078e021e */
[----:B------:R-:W-:Y:S02]  /*0950*/  IADD3 R29, R45, 0x82, RZ ;  /* 0x000000822d1d7810 */ /* 0x000fe40007ffe0ff */
[----:B------:R-:W-:Y:S01]  /*0960*/  LEA.HI.SX32 R24, R24, R33, 0x18 ;  /* 0x0000002118187211 */ /* 0x000fe200078fc2ff */
[----:B------:R-:W-:Y:S01]  /*0970*/  IMAD R45, R44, -0x3a, R3 ;  /* 0xffffffc62c2d7824 */ /* 0x000fe200078e0203 */
[----:B------:R-:W-:Y:S01]  /*0980*/  MOV R28, RZ ;  /* 0x000000ff001c7202 */ /* 0x000fe20000000f00 */
[----:B------:R-:W-:Y:S01]  /*0990*/  IMAD R17, R16, -0x122, R17 ;  /* 0xfffffede10117824 */ /* 0x000fe200078e0211 */
[----:B------:R-:W-:Y:S01]  /*09a0*/  SHF.R.U32.HI R33, RZ, 0x1f, R26 ;  /* 0x0000001fff217819 */ /* 0x000fe2000001161a */
[----:B------:R-:W-:Y:S01]  /*09b0*/  IMAD R25, R24, -0x122, R25 ;  /* 0xfffffede18197824 */ /* 0x000fe200078e0219 */
[----:B------:R-:W-:Y:S01]  /*09c0*/  IADD3 R35, R3, 0x380, RZ ;  /* 0x0000038003237810 */ /* 0x000fe20007ffe0ff */
[----:B------:R-:W-:Y:S01]  /*09d0*/  IMAD R44, R14, 0xc40, R45 ;  /* 0x00000c400e2c7824 */ /* 0x000fe200078e022d */
[----:B------:R-:W-:Y:S01]  /*09e0*/  LEA.HI.SX32 R26, R26, R33, 0x18 ;  /* 0x000000211a1a7211 */ /* 0x000fe200078fc2ff */
[----:B------:R-:W-:Y:S01]  /*09f0*/  IMAD.HI R16, R29, -0x1e0387f1, R28 ;  /* 0xe1fc780f1d107827 */ /* 0x000fe200078e021c */
[----:B------:R-:W-:-:S02]  /*0a00*/  SHF.R.U32.HI R33, RZ, 0x1f, R30 ;  /* 0x0000001fff217819 */ /* 0x000fc4000001161e */
[----:B------:R-:W-:Y:S01]  /*0a10*/  IADD3 R45, R45, -0x1, RZ ;  /* 0xffffffff2d2d7810 */ /* 0x000fe20007ffe0ff */
[----:B------:R-:W-:Y:S01]  /*0a20*/  IMAD.HI R24, R3, 0x38e38e39, RZ ;  /* 0x38e38e3903187827 */ /* 0x000fe200078e02ff */
[----:B------:R-:W-:Y:S02]  /*0a30*/  LEA.HI.SX32 R30, R30, R33, 0x18 ;  /* 0x000000211e1e7211 */ /* 0x000fe400078fc2ff */
[----:B------:R-:W-:Y:S01]  /*0a40*/  ISETP.GT.U32.AND P6, PT, R45, 0x37, PT ;  /* 0x000000372d00780c */ /* 0x000fe20003fc4070 */
[C---:B------:R-:W-:Y:S01]  /*0a50*/  IMAD.HI R14, R35.reuse, -0x1e0387f1, R34 ;  /* 0xe1fc780f230e7827 */ /* 0x040fe200078e0222 */
[----:B------:R-:W-:Y:S02]  /*0a60*/  SHF.R.U32.HI R33, RZ, 0x1f, R16 ;  /* 0x0000001fff217819 */ /* 0x000fe40000011610 */
[----:B------:R-:W-:Y:S01]  /*0a70*/  SHF.R.U32.HI R45, RZ, 0x1f, R24 ;  /* 0x0000001fff2d7819 */ /* 0x000fe20000011618 */
[----:B------:R-:W-:Y:S01]  /*0a80*/  IMAD.HI R34, R35, 0x38e38e39, RZ ;  /* 0x38e38e3923227827 */ /* 0x000fe200078e02ff */
[----:B------:R-:W-:-:S02]  /*0a90*/  LEA.HI.SX32 R28, R16, R33, 0x18 ;  /* 0x00000021101c7211 */ /* 0x000fc400078fc2ff */
[----:B------:R-:W-:Y:S01]  /*0aa0*/  SHF.R.U32.HI R35, RZ, 0x1f, R2 ;  /* 0x0000001fff237819 */ /* 0x000fe20000011602 */
[----:B------:R-:W-:Y:S01]  /*0ab0*/  IMAD R27, R26, -0x122, R27 ;  /* 0xfffffede1a1b7824 */ /* 0x000fe200078e021b */
[----:B------:R-:W-:Y:S01]  /*0ac0*/  LEA.HI.SX32 R24, R24, R45, 0x1b ;  /* 0x0000002d18187211 */ /* 0x000fe200078fdaff */
[----:B------:R-:W-:Y:S01]  /*0ad0*/  IMAD R29, R28, -0x122, R29 ;  /* 0xfffffede1c1d7824 */ /* 0x000fe200078e021d */
[----:B------:R-:W-:Y:S01]  /*0ae0*/  IADD3 R26, R3, 0x40, RZ ;  /* 0x00000040031a7810 */ /* 0x000fe20007ffe0ff */
[----:B------:R-:W-:Y:S01]  /*0af0*/  IMAD R31, R30, -0x122, R31 ;  /* 0xfffffede1e1f7824 */ /* 0x000fe200078e021f */
[----:B------:R-:W-:Y:S02]  /*0b00*/  SHF.R.U32.HI R45, RZ, 0x1f, R34 ;  /* 0x0000001fff2d7819 */ /* 0x000fe40000011622 */
[----:B------:R-:W-:Y:S01]  /*0b10*/  LEA.HI.SX32 R35, R2, R35, 0x1e ;  /* 0x0000002302237211 */ /* 0x000fe200078ff2ff */
[----:B------:R-:W-:Y:S01]  /*0b20*/  IMAD.HI R28, R26, 0x38e38e39, RZ ;  /* 0x38e38e391a1c7827 */ /* 0x000fe200078e02ff */
[----:B------:R-:W-:-:S02]  /*0b30*/  LEA.HI.SX32 R2, R34, R45, 0x1b ;  /* 0x0000002d22027211 */ /* 0x000fc400078fdaff */
[----:B------:R-:W-:Y:S01]  /*0b40*/  IADD3 R33, R3, 0x700, RZ ;  /* 0x0000070003217810 */ /* 0x000fe20007ffe0ff */
[C---:B------:R-:W-:Y:S01]  /*0b50*/  IMAD R45, R24.reuse, -0x90, R3 ;  /* 0xffffff70182d7824 */ /* 0x040fe200078e0203 */
[----:B------:R-:W-:Y:S01]  /*0b60*/  MOV R34, RZ ;  /* 0x000000ff00227202 */ /* 0x000fe20000000f00 */
[----:B------:R-:W-:Y:S02]  /*0b70*/  IMAD R47, R35, 0x2400, R0 ;  /* 0x00002400232f7824 */ /* 0x000fe400078e0200 */
[----:B------:R-:W-:Y:S01]  /*0b80*/  IMAD R24, R24, 0x240, R45 ;  /* 0x0000024018187824 */ /* 0x000fe200078e022d */
[----:B------:R-:W-:Y:S01]  /*0b90*/  SHF.R.U32.HI R45, RZ, 0x1f, R28 ;  /* 0x0000001fff2d7819 */ /* 0x000fe2000001161c */
[----:B------:R-:W-:-:S03]  /*0ba0*/  IMAD.HI R16, R33, -0x1e0387f1, R32 ;  /* 0xe1fc780f21107827 */ /* 0x000fc600078e0220 */
[----:B------:R-:W-:Y:S01]  /*0bb0*/  LEA.HI.SX32 R45, R28, R45, 0x1b ;  /* 0x0000002d1c2d7211 */ /* 0x000fe200078fdaff */
[----:B------:R-:W-:Y:S01]  /*0bc0*/  IMAD R0, R35, 0x2400, R24 ;  /* 0x0000240023007824 */ /* 0x000fe200078e0218 */
[----:B------:R-:W-:Y:S01]  /*0bd0*/  HFMA2.MMA R24, -RZ, RZ, 0, 2.6702880859375e-05 ;  /* 0x000001c0ff187435 */ /* 0x000fe200000001ff */
[----:B------:R-:W-:-:S04]  /*0be0*/  IMAD.HI R32, R33, 0x38e38e39, RZ ;  /* 0x38e38e3921207827 */ /* 0x000fc800078e02ff */
[----:B------:R-:W-:Y:S02]  /*0bf0*/  IMAD R26, R45, -0x90, R26 ;  /* 0xffffff702d1a7824 */ /* 0x000fe400078e021a */
[C---:B------:R-:W-:Y:S01]  /*0c00*/  IMAD R45, R35.reuse, -0x7, R5 ;  /* 0xfffffff9232d7824 */ /* 0x040fe200078e0205 */
[----:B------:R-:W-:Y:S01]  /*0c10*/  SHF.R.U32.HI R5, RZ, 0x1f, R4 ;  /* 0x0000001fff057819 */ /* 0x000fe20000011604 */
[----:B------:R-:W-:Y:S01]  /*0c20*/  IMAD R28, R35, 0x2400, R26 ;  /* 0x00002400231c7824 */ /* 0x000fe200078e021a */
[----:B------:R-:W-:Y:S01]  /*0c30*/  MOV R35, R3 ;  /* 0x0000000300237202 */ /* 0x000fe20000000f00 */
[----:B------:R-:W-:Y:S01]  /*0c40*/  IMAD R24, R45, R24, -0x39 ;  /* 0xffffffc72d187424 */ /* 0x000fe200078e0218 */
[----:B------:R-:W-:Y:S01]  /*0c50*/  LEA.HI.SX32 R26, R4, R5, 0x17 ;  /* 0x00000005041a7211 */ /* 0x000fe200078fbaff */
[----:B------:R-:W-:Y:S01]  /*0c60*/  IMAD R2, R2, 0x240, R47 ;  /* 0x0000024002027824 */ /* 0x000fe200078e022f */
[----:B------:R-:W-:Y:S01]  /*0c70*/  IADD3 R4, R43, -0x1, RZ ;  /* 0xffffffff2b047810 */ /* 0x000fe20007ffe0ff */
[----:B------:R-:W-:Y:S01]  /*0c80*/  IMAD.HI R30, R3, -0x6db6db6d, R34 ;  /* 0x92492493031e7827 */ /* 0x000fe200078e0222 */
[----:B------:R-:W-:-:S02]  /*0c90*/  SHF.R.U32.HI R5, RZ, 0x1f, R32 ;  /* 0x0000001fff057819 */ /* 0x000fc40000011620 */
[----:B------:R-:W-:Y:S01]  /*0ca0*/  ISETP.GT.U32.AND P5, PT, R4, 0x37, PT ;  /* 0x000000370400780c */ /* 0x000fe20003fa4070 */
[----:B------:R-:W-:Y:S01]  /*0cb0*/  IMAD R44, R45, 0x1c0, R44 ;  /* 0x000001c02d2c7824 */ /* 0x000fe200078e022c */
[----:B------:R-:W-:Y:S02]  /*0cc0*/  SHF.R.U32.HI R35, RZ, 0x1f, R30 ;  /* 0x0000001fff237819 */ /* 0x000fe4000001161e */
[----:B------:R-:W-:Y:S02]  /*0cd0*/  LEA.HI.SX32 R5, R32, R5, 0x1b ;  /* 0x0000000520057211 */ /* 0x000fe400078fdaff */
[----:B------:R-:W-:Y:S02]  /*0ce0*/  IADD3 R33, R24, R43, RZ ;  /* 0x0000002b18217210 */ /* 0x000fe40007ffe0ff */
[CC--:B------:R-:W-:Y:S01]  /*0cf0*/  LEA.HI.SX32 R4, R30.reuse, R35.reuse, 0x1a ;  /* 0x000000231e047211 */ /* 0x0c0fe200078fd2ff */
[----:B------:R-:W-:Y:S01]  /*0d00*/  IMAD R5, R5, 0x240, R28 ;  /* 0x0000024005057824 */ /* 0x000fe200078e021c */
[----:B------:R-:W-:Y:S01]  /*0d10*/  LEA.HI.SX32 R32, R30, R35, 0x1d ;  /* 0x000000231e207211 */ /* 0x000fe200078feaff */
[----:B------:R-:W-:Y:S01]  /*0d20*/  IMAD R33, R26, 0xc40, R33 ;  /* 0x00000c401a217824 */ /* 0x000fe200078e0221 */
[----:B------:R-:W-:Y:S01]  /*0d30*/  SHF.R.U32.HI R35, RZ, 0x1f, R10 ;  /* 0x0000001fff237819 */ /* 0x000fe2000001160a */
[----:B------:R-:W-:Y:S01]  /*0d40*/  HFMA2.MMA R30, -RZ, RZ, 0, 0 ;  /* 0x00000000ff1e7435 */ /* 0x000fe200000001ff */
[----:B------:R-:W-:-:S02]  /*0d50*/  IADD3 R26, R37, -0x1, RZ ;  /* 0xffffffff251a7810 */ /* 0x000fc40007ffe0ff */
[----:B------:R-:W-:Y:S01]  /*0d60*/  LEA.HI.SX32 R10, R10, R35, 0x17 ;  /* 0x000000230a0a7211 */ /* 0x000fe200078fbaff */
[----:B------:R-:W-:Y:S01]  /*0d70*/  IMAD R35, R4, -0x70, R3 ;  /* 0xffffff9004237824 */ /* 0x000fe200078e0203 */
[----:B------:R-:W-:Y:S02]  /*0d80*/  IADD3 R37, R24, R37, RZ ;  /* 0x0000002518257210 */ /* 0x000fe40007ffe0ff */
[----:B------:R-:W-:Y:S01]  /*0d90*/  SHF.R.U32.HI R47, RZ, 0x1f, R8 ;  /* 0x0000001fff2f7819 */ /* 0x000fe20000011608 */
[----:B------:R-:W-:Y:S01]  /*0da0*/  IMAD.HI R43, R35, -0x6db6db6d, R34 ;  /* 0x92492493232b7827 */ /* 0x000fe200078e0222 */
[----:B------:R-:W-:Y:S02]  /*0db0*/  SHF.R.U32.HI R35, RZ, 0x1f, R36 ;  /* 0x0000001fff237819 */ /* 0x000fe40000011624 */
[----:B------:R-:W-:Y:S01]  /*0dc0*/  ISETP.GT.U32.AND P0, PT, R26, 0x37, PT ;  /* 0x000000371a00780c */ /* 0x000fe20003f04070 */
[----:B------:R-:W-:Y:S01]  /*0dd0*/  IMAD R34, R10, 0xc40, R37 ;  /* 0x00000c400a227824 */ /* 0x000fe200078e0225 */
[----:B------:R-:W-:Y:S01]  /*0de0*/  SHF.R.U32.HI R37, RZ, 0x1f, R6 ;  /* 0x0000001fff257819 */ /* 0x000fe20000011606 */
[----:B------:R-:W-:Y:S01]  /*0df0*/  IMAD.HI R30, R31, -0x72c234f7, R30 ;  /* 0x8d3dcb091f1e7827 */ /* 0x000fe200078e021e */
[----:B------:R-:W-:-:S02]  /*0e00*/  LEA.HI.SX32 R35, R36, R35, 0x17 ;  /* 0x0000002324237211 */ /* 0x000fc400078fbaff */
[----:B------:R-:W-:Y:S02]  /*0e10*/  LEA.HI.SX32 R36, R8, R47, 0x17 ;  /* 0x0000002f08247211 */ /* 0x000fe400078fbaff */
[----:B------:R-:W-:Y:S02]  /*0e20*/  LEA.HI.SX32 R37, R6, R37, 0x17 ;  /* 0x0000002506257211 */ /* 0x000fe400078fbaff */
[----:B------:R-:W-:Y:S02]  /*0e30*/  SHF.R.U32.HI R47, RZ, 0x1f, R12 ;  /* 0x0000001fff2f7819 */ /* 0x000fe4000001160c */
[----:B------:R-:W-:Y:S02]  /*0e40*/  IADD3 R6, R38, -0x1, RZ ;  /* 0xffffffff26067810 */ /* 0x000fe40007ffe0ff */
[----:B------:R-:W-:Y:S02]  /*0e50*/  LEA.HI.SX32 R12, R12, R47, 0x17 ;  /* 0x0000002f0c0c7211 */ /* 0x000fe400078fbaff */
[----:B------:R-:W-:-:S02]  /*0e60*/  ISETP.GT.U32.AND P1, PT, R6, 0x37, PT ;  /* 0x000000370600780c */ /* 0x000fc40003f24070 */
[C---:B------:R-:W-:Y:S02]  /*0e70*/  IADD3 R38, R24.reuse, R38, RZ ;  /* 0x0000002618267210 */ /* 0x040fe40007ffe0ff */
[----:B------:R-:W-:Y:S02]  /*0e80*/  SHF.R.U32.HI R47, RZ, 0x1f, R18 ;  /* 0x0000001fff2f7819 */ /* 0x000fe40000011612 */
[----:B------:R-:W-:Y:S02]  /*0e90*/  IADD3 R6, R24, R39, RZ ;  /* 0x0000002718067210 */ /* 0x000fe40007ffe0ff */
[----:B------:R-:W-:Y:S02]  /*0ea0*/  SHF.R.U32.HI R8, RZ, 0x1f, R23 ;  /* 0x0000001fff087819 */ /* 0x000fe40000011617 */
[----:B------:R-:W-:Y:S01]  /*0eb0*/  LEA.HI.SX32 R47, R18, R47, 0x17 ;  /* 0x0000002f122f7211 */ /* 0x000fe200078fbaff */
[----:B------:R-:W-:Y:S01]  /*0ec0*/  IMAD R18, R35, 0xc40, R38 ;  /* 0x00000c4023127824 */ /* 0x000fe200078e0226 */
[----:B------:R-:W-:Y:S01]  /*0ed0*/  LEA.HI.SX32 R10, R23, R8, 0x17 ;  /* 0x00000008170a7211 */ /* 0x000fe200078fbaff */
[----:B------:R-:W-:Y:S01]  /*0ee0*/  IMAD R35, R37, 0xc40, R6 ;  /* 0x00000c4025237824 */ /* 0x000fe200078e0206 */
[----:B------:R-:W-:-:S02]  /*0ef0*/  SHF.R.U32.HI R37, RZ, 0x1f, R16 ;  /* 0x0000001fff257819 */ /* 0x000fc40000011610 */
[----:B------:R-:W-:Y:S02]  /*0f00*/  IADD3 R8, R41, -0x1, RZ ;  /* 0xffffffff29087810 */ /* 0x000fe40007ffe0ff */
[----:B------:R-:W-:Y:S02]  /*0f10*/  IADD3 R26, R39, -0x1, RZ ;  /* 0xffffffff271a7810 */ /* 0x000fe40007ffe0ff */
[----:B------:R-:W-:Y:S02]  /*0f20*/  IADD3 R39, R24, R40, RZ ;  /* 0x0000002818277210 */ /* 0x000fe40007ffe0ff */
[----:B------:R-:W-:Y:S02]  /*0f30*/  LEA.HI.SX32 R16, R16, R37, 0x17 ;  /* 0x0000002510107211 */ /* 0x000fe400078fbaff */
[----:B------:R-:W-:Y:S01]  /*0f40*/  ISETP.GT.U32.AND P4, PT, R8, 0x37, PT ;  /* 0x000000370800780c */ /* 0x000fe20003f84070 */
[----:B------:R-:W-:Y:S01]  /*0f50*/  IMAD R36, R36, 0xc40, R39 ;  /* 0x00000c4024247824 */ /* 0x000fe200078e0227 */
[----:B------:R-:W-:-:S02]  /*0f60*/  IADD3 R37, R24, R41, RZ ;  /* 0x0000002918257210 */ /* 0x000fc40007ffe0ff */
[----:B------:R-:W-:Y:S02]  /*0f70*/  IADD3 R6, R40, -0x1, RZ ;  /* 0xffffffff28067810 */ /* 0x000fe40007ffe0ff */
[----:B------:R-:W-:Y:S01]  /*0f80*/  IADD3 R8, R24, R19, RZ ;  /* 0x0000001318087210 */ /* 0x000fe20007ffe0ff */
[----:B------:R-:W-:Y:S01]  /*0f90*/  IMAD R38, R12, 0xc40, R37 ;  /* 0x00000c400c267824 */ /* 0x000fe200078e0225 */
[----:B------:R-:W-:Y:S02]  /*0fa0*/  SHF.R.U32.HI R23, RZ, 0x1f, R14 ;  /* 0x0000001fff177819 */ /* 0x000fe4000001160e */
[----:B------:R-:W-:Y:S01]  /*0fb0*/  ISETP.GT.U32.AND P3, PT, R6, 0x37, PT ;  /* 0x000000370600780c */ /* 0x000fe20003f64070 */
[----:B------:R-:W-:Y:S01]  /*0fc0*/  IMAD R37, R47, 0xc40, R8 ;  /* 0x00000c402f257824 */ /* 0x000fe200078e0208 */
[----:B------:R-:W-:Y:S01]  /*0fd0*/  IADD3 R39, R24, R22, RZ ;  /* 0x0000001618277210 */ /* 0x000fe20007ffe0ff */
[----:B------:R-:W-:Y:S01]  /*0fe0*/  HFMA2.MMA R47, -RZ, RZ, 0, 0 ;  /* 0x00000000ff2f7435 */ /* 0x000fe200000001ff */
[----:B------:R-:W-:Y:S01]  /*0ff0*/  LEA.HI.SX32 R23, R14, R23, 0x17 ;  /* 0x000000170e177211 */ /* 0x000fe200078fbaff */
[----:B------:R-:W-:Y:S01]  /*1000*/  HFMA2.MMA R14, -RZ, RZ, 0, 0 ;  /* 0x00000000ff0e7435 */ /* 0x000fe200000001ff */
[----:B------:R-:W-:Y:S01]  /*1010*/  IADD3 R6, R20, R24, RZ ;  /* 0x0000001814067210 */ /* 0x000fe20007ffe0ff */
[----:B------:R-:W-:Y:S01]  /*1020*/  IMAD R40, R10, 0xc40, R39 ;  /* 0x00000c400a287824 */ /* 0x000fe200078e0227 */
[----:B------:R-:W-:Y:S01]  /*1030*/  MOV R8, RZ ;  /* 0x000000ff00087202 */ /* 0x000fe20000000f00 */
[----:B------:R-:W-:Y:S01]  /*1040*/  HFMA2.MMA R10, -RZ, RZ, 0, 0 ;  /* 0x00000000ff0a7435 */ /* 0x000fe200000001ff */
[----:B------:R-:W-:Y:S01]  /*1050*/  IADD3 R41, R24, R21, RZ ;  /* 0x0000001518297210 */ /* 0x000fe20007ffe0ff */
[----:B------:R-:W-:Y:S01]  /*1060*/  IMAD R39, R23, 0xc40, R6 ;  /* 0x00000c4017277824 */ /* 0x000fe200078e0206 */
[----:B------:R-:W-:Y:S01]  /*1070*/  MOV R12, RZ ;  /* 0x000000ff000c7202 */ /* 0x000fe20000000f00 */
[----:B------:R-:W-:Y:S01]  /*1080*/  IMAD.MOV.U32 R6, RZ, RZ, RZ ;  /* 0x000000ffff067224 */ /* 0x000fe200078e00ff */
[----:B------:R-:W-:Y:S01]  /*1090*/  HFMA2.MMA R24, -RZ, RZ, 0, 0 ;  /* 0x00000000ff187435 */ /* 0x000fe200000001ff */
[----:B------:R-:W-:Y:S01]  /*10a0*/  IMAD.HI R9, R9, -0x72c234f7, R8 ;  /* 0x8d3dcb0909097827 */ /* 0x000fe200078e0208 */
[----:B------:R-:W-:-:S02]  /*10b0*/  ISETP.GT.U32.AND P2, PT, R26, 0x37, PT ;  /* 0x000000371a00780c */ /* 0x000fc40003f44070 */
[----:B------:R-:W-:Y:S01]  /*10c0*/  MOV R26, RZ ;  /* 0x000000ff001a7202 */ /* 0x000fe20000000f00 */
[----:B------:R-:W-:Y:S01]  /*10d0*/  IMAD R23, R16, 0xc40, R41 ;  /* 0x00000c4010177824 */ /* 0x000fe200078e0229 */
[----:B------:R-:W-:Y:S01]  /*10e0*/  MOV R16, RZ ;  /* 0x000000ff00107202 */ /* 0x000fe20000000f00 */
[----:B------:R-:W-:Y:S01]  /*10f0*/  IMAD.HI R41, R7, -0x72c234f7, R6 ;  /* 0x8d3dcb0907297827 */ /* 0x000fe200078e0206 */
[----:B------:R-:W-:Y:S02]  /*1100*/  SHF.R.U32.HI R7, RZ, 0x1f, R42 ;  /* 0x0000001fff077819 */ /* 0x000fe4000001162a */
[----:B------:R-:W-:Y:S01]  /*1110*/  MOV R28, RZ ;  /* 0x000000ff001c7202 */ /* 0x000fe20000000f00 */
[----:B------:R-:W-:Y:S01]  /*1120*/  IMAD.HI R46, R13, -0x72c234f7, R12 ;  /* 0x8d3dcb090d2e7827 */ /* 0x000fe200078e020c */
[----:B------:R-:W-:Y:S02]  /*1130*/  SHF.R.U32.HI R12, RZ, 0x1f, R9 ;  /* 0x0000001fff0c7819 */ /* 0x000fe40000011609 */
[----:B------:R-:W-:Y:S01]  /*1140*/  LEA.HI.SX32 R42, R42, R7, 0x1b ;  /* 0x000000072a2a7211 */ /* 0x000fe200078fdaff */
[----:B------:R-:W-:Y:S01]  /*1150*/  IMAD.HI R14, R15, -0x72c234f7, R14 ;  /* 0x8d3dcb090f0e7827 */ /* 0x000fe200078e020e */
[----:B------:R-:W-:-:S02]  /*1160*/  LEA.HI.SX32 R12, R9, R12, 0x1c ;  /* 0x0000000c090c7211 */ /* 0x000fc400078fe2ff */
[----:B------:R-:W-:Y:S01]  /*1170*/  SHF.R.U32.HI R7, RZ, 0x1f, R46 ;  /* 0x0000001fff077819 */ /* 0x000fe2000001162e */
[----:B------:R-:W-:Y:S01]  /*1180*/  IMAD.HI R24, R25, -0x72c234f7, R24 ;  /* 0x8d3dcb0919187827 */ /* 0x000fe200078e0218 */
[----:B------:R-:W-:Y:S02]  /*1190*/  SHF.R.U32.HI R9, RZ, 0x1f, R14 ;  /* 0x0000001fff097819 */ /* 0x000fe4000001160e */
[----:B------:R-:W-:Y:S01]  /*11a0*/  SHF.R.U32.HI R8, RZ, 0x1f, R41 ;  /* 0x0000001fff087819 */ /* 0x000fe20000011629 */
[----:B------:R-:W-:Y:S01]  /*11b0*/  IMAD.HI R11, R11, -0x72c234f7, R10 ;  /* 0x8d3dcb090b0b7827 */ /* 0x000fe200078e020a */
[----:B------:R-:W-:Y:S02]  /*11c0*/  LEA.HI.SX32 R46, R46, R7, 0x1c ;  /* 0x000000072e2e7211 */ /* 0x000fe400078fe2ff */
[----:B------:R-:W-:Y:S01]  /*11d0*/  LEA.HI.SX32 R14, R14, R9, 0x1c ;  /* 0x000000090e0e7211 */ /* 0x000fe200078fe2ff */
[----:B------:R-:W-:Y:S01]  /*11e0*/  IMAD.HI R16, R17, -0x72c234f7, R16 ;  /* 0x8d3dcb0911107827 */ /* 0x000fe200078e0210 */
[----:B------:R-:W-:-:S02]  /*11f0*/  IADD3 R9, R44, -0x39, RZ ;  /* 0xffffffc72c097810 */ /* 0x000fc40007ffe0ff */
[----:B------:R-:W-:Y:S01]  /*1200*/  SHF.R.U32.HI R7, RZ, 0x1f, R24 ;  /* 0x0000001fff077819 */ /* 0x000fe20000011618 */
[----:B------:R-:W-:Y:S01]  /*1210*/  IMAD.HI R26, R27, -0x72c234f7, R26 ;  /* 0x8d3dcb091b1a7827 */ /* 0x000fe200078e021a */
[----:B------:R-:W-:Y:S02]  /*1220*/  LEA.HI.SX32 R10, R41, R8, 0x1c ;  /* 0x00000008290a7211 */ /* 0x000fe400078fe2ff */
[----:B------:R-:W-:Y:S01]  /*1230*/  SHF.R.U32.HI R8, RZ, 0x1f, R11 ;  /* 0x0000001fff087819 */ /* 0x000fe2000001160b */
[----:B------:R-:W-:Y:S01]  /*1240*/  IMAD.HI R28, R29, -0x72c234f7, R28 ;  /* 0x8d3dcb091d1c7827 */ /* 0x000fe200078e021c */
[----:B------:R-:W-:Y:S02]  /*1250*/  SHF.R.U32.HI R15, RZ, 0x1f, R16 ;  /* 0x0000001fff0f7819 */ /* 0x000fe40000011610 */
[----:B------:R-:W-:Y:S02]  /*1260*/  SHF.R.U32.HI R17, RZ, 0x1f, R30 ;  /* 0x0000001fff117819 */ /* 0x000fe4000001161e */
[----:B------:R-:W-:Y:S01]  /*1270*/  LEA.HI.SX32 R24, R24, R7, 0x1c ;  /* 0x0000000718187211 */ /* 0x000fe200078fe2ff */
[----:B------:R-:W-:Y:S01]  /*1280*/  IMAD R7, R42, 0x38, R9 ;  /* 0x000000382a077824 */ /* 0x000fe200078e0209 */
[----:B------:R-:W-:Y:S01]  /*1290*/  LEA.HI.SX32 R13, R11, R8, 0x1c ;  /* 0x000000080b0d7211 */ /* 0x000fe200078fe2ff */
[----:B------:R-:W-:Y:S01]  /*12a0*/  IMAD R9, R10, 0x38, R33 ;  /* 0x000000380a097824 */ /* 0x000fe200078e0221 */
[----:B------:R-:W-:-:S02]  /*12b0*/  LEA R42, R45, R42, 0x3 ;  /* 0x0000002a2d2a7211 */ /* 0x000fc400078e18ff */
[----:B------:R-:W-:Y:S02]  /*12c0*/  LEA.HI.SX32 R15, R16, R15, 0x1c ;  /* 0x0000000f100f7211 */ /* 0x000fe400078fe2ff */
[----:B------:R-:W-:Y:S02]  /*12d0*/  SHF.R.U32.HI R11, RZ, 0x1f, R26 ;  /* 0x0000001fff0b7819 */ /* 0x000fe4000001161a */
[----:B------:R-:W-:Y:S02]  /*12e0*/  LEA.HI.SX32 R16, R30, R17, 0x1c ;  /* 0x000000111e107211 */ /* 0x000fe400078fe2ff */
[----:B------:R-:W-:Y:S02]  /*12f0*/  SHF.R.U32.HI R25, RZ, 0x1f, R28 ;  /* 0x0000001fff197819 */ /* 0x000fe4000001161c */
[----:B------:R-:W-:Y:S02]  /*1300*/  LEA R17, R45, 0xffffffff, 0x3 ;  /* 0xffffffff2d117811 */ /* 0x000fe400078e18ff */
[----:B------:R-:W-:-:S02]  /*1310*/  IADD3 R42, R42, -0x1, RZ ;  /* 0xffffffff2a2a7810 */ /* 0x000fc40007ffe0ff */
[----:B------:R-:W-:Y:S01]  /*1320*/  LEA.HI.SX32 R26, R26, R11, 0x1c ;  /* 0x0000000b1a1a7211 */ /* 0x000fe200078fe2ff */
[----:B------:R-:W-:Y:S01]  /*1330*/  IMAD R11, R13, 0x38, R18 ;  /* 0x000000380d0b7824 */ /* 0x000fe200078e0212 */
[----:B------:R-:W-:Y:S02]  /*1340*/  LEA.HI.SX32 R25, R28, R25, 0x1c ;  /* 0x000000191c197211 */ /* 0x000fe400078fe2ff */
[C---:B------:R-:W-:Y:S01]  /*1350*/  IADD3 R18, R17.reuse, R13, RZ ;  /* 0x0000000d11127210 */ /* 0x040fe20007ffe0ff */
[----:B------:R-:W-:Y:S01]  /*1360*/  IMAD R13, R14, 0x38, R36 ;  /* 0x000000380e0d7824 */ /* 0x000fe200078e0224 */
[----:B------:R-:W-:Y:S01]  /*1370*/  IADD3 R29, R17, R14, RZ ;  /* 0x0000000e111d7210 */ /* 0x000fe20007ffe0ff */
[----:B------:R-:W-:Y:S01]  /*1380*/  IMAD R14, R15, 0x38, R38 ;  /* 0x000000380f0e7824 */ /* 0x000fe200078e0226 */
[----:B------:R-:W-:Y:S01]  /*1390*/  ISETP.GT.U32.OR P6, PT, R42, 0x37, P6 ;  /* 0x000000372a00780c */ /* 0x000fe200037c4470 */
[----:B------:R-:W-:Y:S01]  /*13a0*/  IMAD R8, R25, 0x38, R40 ;  /* 0x0000003819087824 */ /* 0x000fe200078e0228 */
[----:B------:R-:W-:Y:S01]  /*13b0*/  IADD3 R30, R17, R15, RZ ;  /* 0x0000000f111e7210 */ /* 0x000fe20007ffe0ff */
[----:B------:R-:W-:Y:S01]  /*13c0*/  IMAD R15, R16, 0x38, R37 ;  /* 0x00000038100f7824 */ /* 0x000fe200078e0225 */
[----:B------:R-:W-:-:S02]  /*13d0*/  IADD3 R20, R20, -0x1, RZ ;  /* 0xffffffff14147810 */ /* 0x000fc40007ffe0ff */
[----:B------:R-:W-:Y:S01]  /*13e0*/  IADD3 R31, R17, R16, RZ ;  /* 0x00000010111f7210 */ /* 0x000fe20007ffe0ff */
[C---:B------:R-:W-:Y:S01]  /*13f0*/  IMAD R16, R24.reuse, 0x38, R39 ;  /* 0x0000003818107824 */ /* 0x040fe200078e0227 */
[----:B------:R-:W-:Y:S01]  /*1400*/  LEA R41, R45, R25, 0x3 ;  /* 0x000000192d297211 */ /* 0x000fe200078e18ff */
[----:B------:R-:W-:Y:S01]  /*1410*/  IMAD.IADD R24, R24, 0x1, R17 ;  /* 0x0000000118187824 */ /* 0x000fe200078e0211 */
[----:B------:R-:W-:Y:S01]  /*1420*/  IADD3 R27, R17, R10, RZ ;  /* 0x0000000a111b7210 */ /* 0x000fe20007ffe0ff */
[----:B------:R-:W-:Y:S01]  /*1430*/  IMAD R10, R12, 0x38, R34 ;  /* 0x000000380c0a7824 */ /* 0x000fe200078e0222 */
[----:B------:R-:W-:Y:S02]  /*1440*/  P2R R45, PR, RZ, 0x40 ;  /* 0x00000040ff2d7803 */ /* 0x000fe40000000000 */
[----:B------:R-:W-:Y:S02]  /*1450*/  ISETP.GT.U32.AND P6, PT, R20, 0x37, PT ;  /* 0x000000371400780c */ /* 0x000fe40003fc4070 */
[----:B------:R-:W-:-:S02]  /*1460*/  ISETP.GT.U32.OR P5, PT, R27, 0x37, P5 ;  /* 0x000000371b00780c */ /* 0x000fc40002fa4470 */
[----:B------:R-:W-:Y:S02]  /*1470*/  IADD3 R19, R19, -0x1, RZ ;  /* 0xffffffff13137810 */ /* 0x000fe40007ffe0ff */
[----:B------:R-:W-:Y:S01]  /*1480*/  ISETP.GT.U32.OR P6, PT, R24, 0x37, P6 ;  /* 0x000000371800780c */ /* 0x000fe200037c4470 */
[----:B------:R-:W-:Y:S01]  /*1490*/  IMAD R24, R32, -0xe, R3 ;  /* 0xfffffff220187824 */ /* 0x000fe200078e0203 */
[----:B------:R-:W-:Y:S02]  /*14a0*/  ISETP.GT.U32.OR P1, PT, R18, 0x37, P1 ;  /* 0x000000371200780c */ /* 0x000fe40000f24470 */
[----:B------:R-:W-:Y:S02]  /*14b0*/  IADD3 R21, R21, -0x1, RZ ;  /* 0xffffffff15157810 */ /* 0x000fe40007ffe0ff */
[----:B------:R-:W-:Y:S02]  /*14c0*/  P2R R18, PR, RZ, 0x20 ;  /* 0x00000020ff127803 */ /* 0x000fe40000000000 */
[----:B------:R-:W-:-:S02]  /*14d0*/  ISETP.GT.U32.AND P5, PT, R19, 0x37, PT ;  /* 0x000000371300780c */ /* 0x000fc40003fa4070 */
[----:B------:R-:W-:Y:S02]  /*14e0*/  P2R R19, PR, RZ, 0x40 ;  /* 0x00000040ff137803 */ /* 0x000fe40000000000 */
[----:B------:R-:W-:Y:S02]  /*14f0*/  IADD3 R25, R17, R26, RZ ;  /* 0x0000001a11197210 */ /* 0x000fe40007ffe0ff */
[----:B------:R-:W-:Y:S01]  /*1500*/  ISETP.GT.U32.AND P6, PT, R21, 0x37, PT ;  /* 0x000000371500780c */ /* 0x000fe20003fc4070 */
[----:B------:R-:W-:Y:S01]  /*1510*/  HFMA2.MMA R21, -RZ, RZ, 0, 0 ;  /* 0x00000000ff157435 */ /* 0x000fe200000001ff */
[----:B------:R-:W-:Y:S02]  /*1520*/  IADD3 R22, R22, -0x1, RZ ;  /* 0xffffffff16167810 */ /* 0x000fe40007ffe0ff */
[----:B------:R-:W-:Y:S02]  /*1530*/  ISETP.GT.U32.OR P6, PT, R25, 0x37, P6 ;  /* 0x000000371900780c */ /* 0x000fe400037c4470 */
[----:B------:R-:W-:-:S02]  /*1540*/  SHF.R.U32.HI R6, RZ, 0x1f, R43 ;  /* 0x0000001fff067819 */ /* 0x000fc4000001162b */
[----:B------:R-:W-:Y:S02]  /*1550*/  P2R R20, PR, RZ, 0x40 ;  /* 0x00000040ff147803 */ /* 0x000fe40000000000 */
[----:B------:R-:W-:Y:S02]  /*1560*/  ISETP.GT.U32.AND P6, PT, R22, 0x37, PT ;  /* 0x000000371600780c */ /* 0x000fe40003fc4070 */
[C---:B------:R-:W-:Y:S01]  /*1570*/  IADD3 R28, R17.reuse, R12, RZ ;  /* 0x0000000c111c7210 */ /* 0x040fe20007ffe0ff */
[----:B------:R-:W-:Y:S01]  /*1580*/  IMAD R12, R46, 0x38, R35 ;  /* 0x000000382e0c7824 */ /* 0x000fe200078e0223 */
[----:B------:R-:W-:Y:S01]  /*1590*/  IADD3 R46, R17, R46, RZ ;  /* 0x0000002e112e7210 */ /* 0x000fe20007ffe0ff */
[----:B------:R-:W-:Y:S01]  /*15a0*/  HFMA2.MMA R35, -RZ, RZ, 0, 0 ;  /* 0x00000000ff237435 */ /* 0x000fe200000001ff */
[----:B------:R-:W-:Y:S01]  /*15b0*/  ISETP.GT.OR P6, PT, R41, 0x38, P6 ;  /* 0x000000382900780c */ /* 0x000fe200037c4670 */
[----:B------:R-:W-:Y:S01]  /*15c0*/  HFMA2.MMA R41, -RZ, RZ, 0, 0 ;  /* 0x00000000ff297435 */ /* 0x000fe200000001ff */
[----:B------:R-:W-:Y:S01]  /*15d0*/  LEA.HI.SX32 R6, R43, R6, 0x1d ;  /* 0x000000062b067211 */ /* 0x000fe200078feaff */
[----:B------:R-:W-:Y:S01]  /*15e0*/  HFMA2.MMA R43, -RZ, RZ, 0, 0 ;  /* 0x00000000ff2b7435 */ /* 0x000fe200000001ff */
[----:B------:R-:W-:Y:S01]  /*15f0*/  IMAD R17, R26, 0x38, R23 ;  /* 0x000000381a117824 */ /* 0x000fe200078e0217 */
[----:B------:R-:W-:-:S02]  /*1600*/  ISETP.GT.U32.OR P0, PT, R28, 0x37, P0 ;  /* 0x000000371c00780c */ /* 0x000fc40000704470 */
[----:B------:R-:W-:Y:S02]  /*1610*/  ISETP.GT.U32.OR P2, PT, R46, 0x37, P2 ;  /* 0x000000372e00780c */ /* 0x000fe40001744470 */
[----:B------:R-:W-:Y:S02]  /*1620*/  ISETP.GT.U32.OR P3, PT, R29, 0x37, P3 ;  /* 0x000000371d00780c */ /* 0x000fe40001f64470 */
[----:B------:R-:W-:Y:S02]  /*1630*/  ISETP.GT.U32.OR P4, PT, R30, 0x37, P4 ;  /* 0x000000371e00780c */ /* 0x000fe40002784470 */
[----:B------:R-:W-:Y:S02]  /*1640*/  ISETP.GT.U32.OR P5, PT, R31, 0x37, P5 ;  /* 0x000000371f00780c */ /* 0x000fe40002fa4470 */
[----:B------:R-:W-:Y:S02]  /*1650*/  MOV R39, RZ ;  /* 0x000000ff00277202 */ /* 0x000fe40000000f00 */
[----:B------:R-:W-:-:S02]  /*1660*/  P2R R23, PR, RZ, 0x40 ;  /* 0x00000040ff177803 */ /* 0x000fc40000000000 */
[----:B------:R-:W-:Y:S02]  /*1670*/  MOV R40, RZ ;  /* 0x000000ff00287202 */ /* 0x000fe40000000f00 */
[----:B------:R-:W-:Y:S02]  /*1680*/  MOV R38, RZ ;  /* 0x000000ff00267202 */ /* 0x000fe40000000f00 */
[----:B------:R-:W-:-:S02]  /*1690*/  MOV R34, RZ ;  /* 0x000000ff00227202 */ /* 0x000fc40000000f00 */
.L_x_6:
[----:B------:R-:W-:Y:S02]  /*16a0*/  P2R R25, PR, RZ, 0x8 ;  /* 0x00000008ff197803 */ /* 0x000fe40000000000 */
[----:B------:R-:W-:Y:S02]  /*16b0*/  P2R R32, PR, RZ, 0x10 ;  /* 0x00000010ff207803 */ /* 0x000fe40000000000 */
[----:B------:R-:W-:Y:S02]  /*16c0*/  P2R R33, PR, RZ, 0x20 ;  /* 0x00000020ff217803 */ /* 0x000fe40000000000 */
[----:B------:R-:W-:-:S02]  /*16d0*/  ISETP.NE.AND P6, PT, R18, RZ, PT ;  /* 0x000000ff1200720c */ /* 0x000fc40003fc5270 */
[----:B------:R-:W-:Y:S02]  /*16e0*/  MOV R22, RZ ;  /* 0x000000ff00167202 */ /* 0x000fe40000000f00 */
[----:B------:R-:W-:Y:S02]  /*16f0*/  MOV R44, RZ ;  /* 0x000000ff002c7202 */ /* 0x000fe40000000f00 */
[----:B------:R-:W-:Y:S02]  /*1700*/  MOV R42, RZ ;  /* 0x000000ff002a7202 */ /* 0x000fe40000000f00 */
[----:B------:R-:W-:Y:S01]  /*1710*/  @!P0 MOV R37, 0x4 ;  /* 0x0000000400258802 */ /* 0x000fe20000000f00 */
[----:B------:R-:W-:Y:S01]  /*1720*/  IMAD.MOV.U32 R48, RZ, RZ, RZ ;  /* 0x000000ffff307224 */ /* 0x000fe200078e00ff */
[----:B------:R-:W-:Y:S01]  /*1730*/  ISETP.NE.AND P3, PT, R45, RZ, PT ;  /* 0x000000ff2d00720c */ /* 0x000fe20003f65270 */
[----:B------:R-:W-:Y:S06]  /*1740*/  BAR.SYNC 0x0 ;  /* 0x0000000000007b1d */ /* 0x000fec0000000000 */
[----:B------:R-:W-:-:S02]  /*1750*/  ISETP.NE.AND P4, PT, R19, RZ, PT ;  /* 0x000000ff1300720c */ /* 0x000fc40003f85270 */
[----:B------:R-:W-:-:S04]  /*1760*/  ISETP.NE.AND P5, PT, R20, RZ, PT ;  /* 0x000000ff1400720c */ /* 0x000fc80003fa5270 */
[----:B------:R-:W-:Y:S01]  /*1770*/  @!P3 MOV R27, 0x4 ;  /* 0x00000004001bb802 */ /* 0x000fe20000000f00 */
[----:B------:R-:W-:-:S04]  /*1780*/  @!P3 IMAD R26, R21, 0xc400, R7 ;  /* 0x0000c400151ab824 */ /* 0x000fc800078e0207 */
[----:B------:R-:W-:Y:S02]  /*1790*/  @!P3 IMAD.WIDE R26, R26, R27, c[0x0][0x160] ;  /* 0x000058001a1ab625 */ /* 0x000fe400078e021b */
[----:B------:R-:W-:Y:S02]  /*17a0*/  @!P4 MOV R29, 0x4 ;  /* 0x00000004001dc802 */ /* 0x000fe40000000f00 */
[----:B------:R-:W-:Y:S01]  /*17b0*/  @!P5 MOV R31, 0x4 ;  /* 0x00000004001fd802 */ /* 0x000fe20000000f00 */
[C---:B------:R-:W-:Y:S01]  /*17c0*/  @!P4 IMAD R28, R21.reuse, 0xc400, R16 ;  /* 0x0000c400151cc824 */ /* 0x040fe200078e0210 */
[----:B------:R0:W2:Y:S01]  /*17d0*/  @!P3 LDG.E.CONSTANT R22, [R26.64] ;  /* 0x000000041a16b981 */ /* 0x0000a2000c1e9900 */
[----:B------:R-:W-:Y:S02]  /*17e0*/  @!P5 IMAD R30, R21, 0xc400, R17 ;  /* 0x0000c400151ed824 */ /* 0x000fe400078e0211 */
[----:B------:R-:W-:-:S04]  /*17f0*/  @!P4 IMAD.WIDE R28, R28, R29, c[0x0][0x160] ;  /* 0x000058001c1cc625 */ /* 0x000fc800078e021d */
[----:B------:R-:W-:Y:S01]  /*1800*/  @!P5 IMAD.WIDE R30, R30, R31, c[0x0][0x160] ;  /* 0x000058001e1ed625 */ /* 0x000fe200078e021f */
[----:B------:R1:W3:Y:S01]  /*1810*/  @!P4 LDG.E.CONSTANT R44, [R28.64] ;  /* 0x000000041c2cc981 */ /* 0x0002e2000c1e9900 */
[----:B------:R-:W-:Y:S02]  /*1820*/  ISETP.NE.AND P3, PT, R25, RZ, PT ;  /* 0x000000ff1900720c */ /* 0x000fe40003f65270 */
[----:B------:R-:W-:Y:S01]  /*1830*/  ISETP.NE.AND P4, PT, R32, RZ, PT ;  /* 0x000000ff2000720c */ /* 0x000fe20003f85270 */
[----:B------:R4:W5:Y:S01]  /*1840*/  @!P5 LDG.E.CONSTANT R42, [R30.64] ;  /* 0x000000041e2ad981 */ /* 0x000962000c1e9900 */
[----:B------:R-:W-:Y:S01]  /*1850*/  ISETP.NE.AND P5, PT, R33, RZ, PT ;  /* 0x000000ff2100720c */ /* 0x000fe20003fa5270 */
[C---:B------:R-:W-:Y:S01]  /*1860*/  @!P6 IMAD R25, R21.reuse, 0xc400, R9 ;  /* 0x0000c4001519e824 */ /* 0x040fe200078e0209 */
[----:B------:R-:W-:Y:S01]  /*1870*/  @!P6 MOV R36, 0x4 ;  /* 0x000000040024e802 */ /* 0x000fe20000000f00 */
[C---:B------:R-:W-:Y:S01]  /*1880*/  @!P0 IMAD R32, R21.reuse, 0xc400, R10 ;  /* 0x0000c40015208824 */ /* 0x040fe200078e020a */
[----:B------:R-:W-:Y:S01]  /*1890*/  MOV R50, RZ ;  /* 0x000000ff00327202 */ /* 0x000fe20000000f00 */
[----:B------:R-:W-:Y:S01]  /*18a0*/  @!P1 IMAD R33, R21, 0xc400, R11 ;  /* 0x0000c40015219824 */ /* 0x000fe200078e020b */
[----:B------:R-:W-:Y:S01]  /*18b0*/  @!P1 MOV R52, 0x4 ;  /* 0x0000000400349802 */ /* 0x000fe20000000f00 */
[----:B0-----:R-:W-:Y:S01]  /*18c0*/  @!P6 IMAD.WIDE R26, R25, R36, c[0x0][0x160] ;  /* 0x00005800191ae625 */ /* 0x001fe200078e0224 */
[----:B------:R-:W-:-:S03]  /*18d0*/  MOV R46, RZ ;  /* 0x000000ff002e7202 */ /* 0x000fc60000000f00 */
[----:B-1----:R-:W-:Y:S01]  /*18e0*/  @!P0 IMAD.WIDE R28, R32, R37, c[0x0][0x160] ;  /* 0x00005800201c8625 */ /* 0x002fe200078e0225 */
[----:B------:R0:W5:Y:S01]  /*18f0*/  @!P6 LDG.E.CONSTANT R50, [R26.64] ;  /* 0x000000041a32e981 */ /* 0x000162000c1e9900 */
[----:B------:R-:W-:Y:S02]  /*1900*/  @!P3 MOV R37, 0x4 ;  /* 0x000000040025b802 */ /* 0x000fe40000000f00 */
[----:B----4-:R-:W-:Y:S01]  /*1910*/  @!P1 IMAD.WIDE R30, R33, R52, c[0x0][0x160] ;  /* 0x00005800211e9625 */ /* 0x010fe200078e0234 */
[----:B------:R1:W4:Y:S01]  /*1920*/  @!P0 LDG.E.CONSTANT R48, [R28.64] ;  /* 0x000000041c308981 */ /* 0x000322000c1e9900 */
[----:B------:R-:W-:Y:S02]  /*1930*/  @!P2 MOV R33, 0x4 ;  /* 0x000000040021a802 */ /* 0x000fe40000000f00 */
[C---:B------:R-:W-:Y:S01]  /*1940*/  @!P2 IMAD R32, R21.reuse, 0xc400, R12 ;  /* 0x0000c4001520a824 */ /* 0x040fe200078e020c */
[----:B------:R1:W4:Y:S01]  /*1950*/  @!P1 LDG.E.CONSTANT R46, [R30.64] ;  /* 0x000000041e2e9981 */ /* 0x000322000c1e9900 */
[C---:B------:R-:W-:Y:S01]  /*1960*/  @!P3 IMAD R36, R21.reuse, 0xc400, R13 ;  /* 0x0000c4001524b824 */ /* 0x040fe200078e020d */
[----:B0-----:R-:W-:Y:S01]  /*1970*/  @!P4 MOV R27, 0x4 ;  /* 0x00000004001bc802 */ /* 0x001fe20000000f00 */
[C---:B------:R-:W-:Y:S01]  /*1980*/  @!P4 IMAD R26, R21.reuse, 0xc400, R14 ;  /* 0x0000c400151ac824 */ /* 0x040fe200078e020e */
[----:B-1----:R-:W-:Y:S01]  /*1990*/  @!P5 MOV R29, 0x4 ;  /* 0x00000004001dd802 */ /* 0x002fe20000000f00 */
[----:B------:R-:W-:Y:S01]  /*19a0*/  @!P5 IMAD R28, R21, 0xc400, R15 ;  /* 0x0000c400151cd824 */ /* 0x000fe200078e020f */
[----:B------:R-:W-:Y:S01]  /*19b0*/  MOV R52, RZ ;  /* 0x000000ff00347202 */ /* 0x000fe20000000f00 */
[----:B------:R-:W-:Y:S01]  /*19c0*/  @!P2 IMAD.WIDE R32, R32, R33, c[0x0][0x160] ;  /* 0x000058002020a625 */ /* 0x000fe200078e0221 */
[----:B------:R-:W-:-:S02]  /*19d0*/  MOV R54, RZ ;  /* 0x000000ff00367202 */ /* 0x000fc40000000f00 */
[----:B------:R-:W-:Y:S01]  /*19e0*/  MOV R30, RZ ;  /* 0x000000ff001e7202 */ /* 0x000fe20000000f00 */
[----:B------:R-:W-:Y:S01]  /*19f0*/  @!P3 IMAD.WIDE R36, R36, R37, c[0x0][0x160] ;  /* 0x000058002424b625 */ /* 0x000fe200078e0225 */
[----:B------:R-:W-:Y:S01]  /*1a00*/  MOV R56, RZ ;  /* 0x000000ff00387202 */ /* 0x000fe20000000f00 */
[----:B------:R-:W4:Y:S02]  /*1a10*/  @!P2 LDG.E.CONSTANT R52, [R32.64] ;  /* 0x000000042034a981 */ /* 0x000f24000c1e9900 */
[----:B------:R-:W-:Y:S02]  /*1a20*/  @!P4 IMAD.WIDE R26, R26, R27, c[0x0][0x160] ;  /* 0x000058001a1ac625 */ /* 0x000fe400078e021b */
[----:B------:R-:W4:Y:S02]  /*1a30*/  @!P3 LDG.E.CONSTANT R54, [R36.64] ;  /* 0x000000042436b981 */ /* 0x000f24000c1e9900 */
[----:B------:R-:W-:Y:S02]  /*1a40*/  @!P5 IMAD.WIDE R28, R28, R29, c[0x0][0x160] ;  /* 0x000058001c1cd625 */ /* 0x000fe400078e021d */
[----:B------:R-:W4:Y:S04]  /*1a50*/  @!P4 LDG.E.CONSTANT R30, [R26.64] ;  /* 0x000000041a1ec981 */ /* 0x000f28000c1e9900 */
[----:B------:R-:W4:Y:S01]  /*1a60*/  @!P5 LDG.E.CONSTANT R56, [R28.64] ;  /* 0x000000041c38d981 */ /* 0x000f22000c1e9900 */
[----:B------:R-:W-:Y:S01]  /*1a70*/  ISETP.GT.AND P6, PT, R3, 0x13f, PT ;  /* 0x0000013f0300780c */ /* 0x000fe20003fc4270 */
[----:B------:R-:W-:Y:S02]  /*1a80*/  BSSY B0, `(.L_x_0) ;  /* 0x0000016000007945 */ /* 0x000fe40003800000 */
[----:B--2---:R0:W-:Y:S04]  /*1a90*/  STS [R3.X4], R22 ;  /* 0x0000001603007388 */ /* 0x0041e80000004800 */
[----:B---3--:R0:W-:Y:S04]  /*1aa0*/  STS [R3.X4+0xe00], R44 ;  /* 0x000e002c03007388 */ /* 0x0081e80000004800 */
[----:B-----5:R0:W-:Y:S04]  /*1ab0*/  STS [R3.X4+0x1c00], R42 ;  /* 0x001c002a03007388 */ /* 0x0201e80000004800 */
[----:B------:R0:W-:Y:S04]  /*1ac0*/  STS [R3.X4+0x2a00], R50 ;  /* 0x002a003203007388 */ /* 0x0001e80000004800 */
[----:B----4-:R0:W-:Y:S04]  /*1ad0*/  STS [R3.X4+0x3800], R48 ;  /* 0x0038003003007388 */ /* 0x0101e80000004800 */
[----:B------:R0:W-:Y:S04]  /*1ae0*/  STS [R3.X4+0x4600], R46 ;  /* 0x0046002e03007388 */ /* 0x0001e80000004800 */
[----:B------:R0:W-:Y:S04]  /*1af0*/  STS [R3.X4+0x5400], R52 ;  /* 0x0054003403007388 */ /* 0x0001e80000004800 */
[----:B------:R0:W-:Y:S04]  /*1b00*/  STS [R3.X4+0x6200], R54 ;  /* 0x0062003603007388 */ /* 0x0001e80000004800 */
[----:B------:R0:W-:Y:S04]  /*1b10*/  STS [R3.X4+0x7000], R30 ;  /* 0x0070001e03007388 */ /* 0x0001e80000004800 */
[----:B------:R0:W-:Y:S01]  /*1b20*/  STS [R3.X4+0x7e00], R56 ;  /* 0x007e003803007388 */ /* 0x0001e20000004800 */
[----:B------:R-:W-:Y:S05]  /*1b30*/  @P6 BRA `(.L_x_1) ;  /* 0x000000a000006947 */ /* 0x000fea0003800000 */
[----:B------:R-:W-:Y:S01]  /*1b40*/  ISETP.NE.AND P6, PT, R23, RZ, PT ;  /* 0x000000ff1700720c */ /* 0x000fe20003fc5270 */
[----:B------:R-:W-:Y:S01]  /*1b50*/  BSSY B1, `(.L_x_2) ;  /* 0x0000007000017945 */ /* 0x000fe20003800000 */
[----:B------:R-:W-:-:S11]  /*1b60*/  HFMA2.MMA R26, -RZ, RZ, 0, 0 ;  /* 0x00000000ff1a7435 */ /* 0x000fd600000001ff */
[----:B------:R-:W-:Y:S05]  /*1b70*/  @P6 BRA `(.L_x_3) ;  /* 0x0000004000006947 */ /* 0x000fea0003800000 */
[----:B------:R-:W-:Y:S01]  /*1b80*/  MOV R27, 0x4 ;  /* 0x00000004001b7802 */ /* 0x000fe20000000f00 */
[----:B------:R-:W-:-:S04]  /*1b90*/  IMAD R26, R21, 0xc400, R8 ;  /* 0x0000c400151a7824 */ /* 0x000fc800078e0208 */
[----:B------:R-:W-:-:S06]  /*1ba0*/  IMAD.WIDE R26, R26, R27, c[0x0][0x160] ;  /* 0x000058001a1a7625 */ /* 0x000fcc00078e021b */
[----:B------:R1:W5:Y:S02]  /*1bb0*/  LDG.E.CONSTANT R26, [R26.64] ;  /* 0x000000041a1a7981 */ /* 0x000364000c1e9900 */
.L_x_3:
[----:B------:R-:W-:Y:S05]  /*1bc0*/  BSYNC B1 ;  /* 0x0000000000017941 */ /* 0x000fea0003800000 */
.L_x_2:
[----:B-----5:R2:W-:Y:S02]  /*1bd0*/  STS [R3.X4+0x8c00], R26 ;  /* 0x008c001a03007388 */ /* 0x0205e40000004800 */
.L_x_1:
[----:B------:R-:W-:Y:S05]  /*1be0*/  BSYNC B0 ;  /* 0x0000000000007941 */ /* 0x000fea0003800000 */
.L_x_0:
[----:B------:R-:W-:Y:S01]  /*1bf0*/  ISETP.GT.AND P6, PT, R3, 0x1ff, PT ;  /* 0x000001ff0300780c */ /* 0x000fe20003fc4270 */
[C---:B-1----:R-:W-:Y:S01]  /*1c00*/  IMAD R27, R21.reuse, 0x90, R0 ;  /* 0x00000090151b7824 */ /* 0x042fe200078e0200 */
[----:B0-----:R-:W-:Y:S01]  /*1c10*/  MOV R44, 0x4 ;  /* 0x00000004002c7802 */ /* 0x001fe20000000f00 */
[----:B------:R-:W-:-:S04]  /*1c20*/  IMAD R29, R21, 0x90, R2 ;  /* 0x00000090151d7824 */ /* 0x000fc800078e0202 */
[----:B--2---:R-:W-:-:S06]  /*1c30*/  IMAD.WIDE R26, R27, R44, c[0x0][0x168] ;  /* 0x00005a001b1a7625 */ /* 0x004fcc00078e022c */
[----:B------:R-:W-:Y:S01]  /*1c40*/  @!P6 IMAD R31, R21, 0x90, R5 ;  /* 0x00000090151fe824 */ /* 0x000fe200078e0205 */
[----:B------:R-:W2:Y:S01]  /*1c50*/  LDG.E.CONSTANT R26, [R26.64] ;  /* 0x000000041a1a7981 */ /* 0x000ea2000c1e9900 */
[----:B------:R-:W-:-:S04]  /*1c60*/  IMAD.WIDE R28, R29, R44, c[0x0][0x168] ;  /* 0x00005a001d1c7625 */ /* 0x000fc800078e022c */
[----:B------:R-:W-:Y:S02]  /*1c70*/  @!P6 IMAD.WIDE R30, R31, R44, c[0x0][0x168] ;  /* 0x00005a001f1ee625 */ /* 0x000fe400078e022c */
[----:B------:R-:W3:Y:S04]  /*1c80*/  LDG.E.CONSTANT R28, [R28.64] ;  /* 0x000000041c1c7981 */ /* 0x000ee8000c1e9900 */
[----:B------:R-:W4:Y:S01]  /*1c90*/  @!P6 LDG.E.CONSTANT R30, [R30.64] ;  /* 0x000000041e1ee981 */ /* 0x000f22000c1e9900 */
[----:B------:R-:W-:-:S03]  /*1ca0*/  HFMA2.MMA R25, -RZ, RZ, 0, 0 ;  /* 0x00000000ff197435 */ /* 0x000fc600000001ff */
[----:B--2---:R-:W-:Y:S04]  /*1cb0*/  STS [R3.X4+0x9100], R26 ;  /* 0x0091001a03007388 */ /* 0x004fe80000004800 */
[----:B---3--:R-:W-:Y:S04]  /*1cc0*/  STS [R3.X4+0x9f00], R28 ;  /* 0x009f001c03007388 */ /* 0x008fe80000004800 */
[----:B----4-:R-:W-:Y:S04]  /*1cd0*/  @!P6 STS [R3.X4+0xad00], R30 ;  /* 0x00ad001e0300e388 */ /* 0x010fe80000004800 */
[----:B------:R-:W-:Y:S06]  /*1ce0*/  BAR.SYNC 0x0 ;  /* 0x0000000000007b1d */ /* 0x000fec0000000000 */
.L_x_4:
[----:B------:R-:W-:Y:S01]  /*1cf0*/  IMAD R27, R25, 0x122, R24 ;  /* 0x00000122191b7824 */ /* 0x000fe200078e0218 */
[----:B------:R-:W-:-:S02]  /*1d00*/  LEA R46, R4, R25, 0x3 ;  /* 0x00000019042e7211 */ /* 0x000fc400078e18ff */
[----:B------:R-:W-:Y:S02]  /*1d10*/  IADD3 R25, R25, 0x1, RZ ;  /* 0x0000000119197810 */ /* 0x000fe40007ffe0ff */
[----:B------:R-:W-:Y:S01]  /*1d20*/  SHF.L.U32 R27, R27, 0x2, RZ ;  /* 0x000000021b1b7819 */ /* 0x000fe200000006ff */
[----:B------:R-:W-:Y:S01]  /*1d30*/  IMAD R46, R46, 0x12, RZ ;  /* 0x000000122e2e7824 */ /* 0x000fe200078e02ff */
[----:B------:R-:W-:-:S03]  /*1d40*/  ISETP.GE.U32.AND P6, PT, R25, 0x8, PT ;  /* 0x000000081900780c */ /* 0x000fc60003fc6070 */
[----:B------:R-:W-:Y:S01]  /*1d50*/  IMAD R22, R6, 0x3a, R27 ;  /* 0x0000003a06167824 */ /* 0x000fe200078e021b */
[----:B------:R-:W-:Y:S04]  /*1d60*/  LDS.64 R30, [R46.X4+0x9100] ;  /* 0x009100002e1e7984 */ /* 0x000fe80000004a00 */
[----:B------:R-:W0:Y:S04]  /*1d70*/  LDS.64 R26, [R22.X4] ;  /* 0x00000000161a7984 */ /* 0x000e280000004a00 */
[----:B------:R-:W1:Y:S04]  /*1d80*/  LDS.64 R32, [R46.X4+0xa300] ;  /* 0x00a300002e207984 */ /* 0x000e680000004a00 */
[----:B------:R-:W2:Y:S01]  /*1d90*/  LDS.64 R36, [R22.X4+0x8] ;  /* 0x0000080016247984 */ /* 0x000ea20000004a00 */
[----:B0-----:R-:W-:-:S02]  /*1da0*/  FFMA R28, R26, R30, R43 ;  /* 0x0000001e1a1c7223 */ /* 0x001fc4000000002b */
[-C--:B------:R-:W-:Y:S02]  /*1db0*/  FFMA R42, R30, R27.reuse, R34 ;  /* 0x0000001b1e2a7223 */ /* 0x080fe40000000022 */
[----:B-1----:R-:W-:Y:S02]  /*1dc0*/  FFMA R26, R26, R32, R35 ;  /* 0x000000201a1a7223 */ /* 0x002fe40000000023 */
[----:B------:R-:W0:Y:S01]  /*1dd0*/  LDS.64 R34, [R22.X4+0x10] ;  /* 0x0000100016227984 */ /* 0x000e220000004a00 */
[----:B------:R-:W-:Y:S02]  /*1de0*/  FFMA R40, R32, R27, R40 ;  /* 0x0000001b20287223 */ /* 0x000fe40000000028 */
[C---:B------:R-:W-:Y:S02]  /*1df0*/  FFMA R43, R27.reuse, R31, R28 ;  /* 0x0000001f1b2b7223 */ /* 0x040fe4000000001c */
[----:B------:R-:W-:Y:S01]  /*1e00*/  FFMA R49, R27, R33, R26 ;  /* 0x000000211b317223 */ /* 0x000fe2000000001a */
[----:B------:R-:W1:Y:S01]  /*1e10*/  LDS.64 R28, [R46.X4+0xa308] ;  /* 0x00a308002e1c7984 */ /* 0x000e620000004a00 */
[----:B--2---:R-:W-:-:S02]  /*1e20*/  FFMA R48, R30, R36, R47 ;  /* 0x000000241e307223 */ /* 0x004fc4000000002f */
[-C--:B------:R-:W-:Y:S01]  /*1e30*/  FFMA R38, R30, R37.reuse, R38 ;  /* 0x000000251e267223 */ /* 0x080fe20000000026 */
[----:B------:R-:W2:Y:S01]  /*1e40*/  LDS.64 R26, [R46.X4+0x9108] ;  /* 0x009108002e1a7984 */ /* 0x000ea20000004a00 */
[C---:B------:R-:W-:Y:S02]  /*1e50*/  FFMA R30, R32.reuse, R36, R41 ;  /* 0x00000024201e7223 */ /* 0x040fe40000000029 */
[----:B------:R-:W-:Y:S02]  /*1e60*/  FFMA R32, R32, R37, R39 ;  /* 0x0000002520207223 */ /* 0x000fe40000000027 */
[C---:B------:R-:W-:Y:S02]  /*1e70*/  FFMA R42, R36.reuse, R31, R42 ;  /* 0x0000001f242a7223 */ /* 0x040fe4000000002a */
[----:B------:R-:W-:Y:S02]  /*1e80*/  FFMA R39, R31, R37, R48 ;  /* 0x000000251f277223 */ /* 0x000fe40000000030 */
[----:B------:R-:W-:-:S02]  /*1e90*/  FFMA R40, R36, R33, R40 ;  /* 0x0000002124287223 */ /* 0x000fc40000000028 */
[----:B------:R-:W-:Y:S02]  /*1ea0*/  FFMA R41, R33, R37, R30 ;  /* 0x0000002521297223 */ /* 0x000fe4000000001e */
[C---:B0-----:R-:W-:Y:S02]  /*1eb0*/  FFMA R38, R34.reuse, R31, R38 ;  /* 0x0000001f22267223 */ /* 0x041fe40000000026 */
[----:B------:R-:W-:Y:S01]  /*1ec0*/  FFMA R47, R34, R33, R32 ;  /* 0x00000021222f7223 */ /* 0x000fe20000000020 */
[----:B------:R-:W-:Y:S01]  /*1ed0*/  LDS.64 R30, [R46.X4+0x9120] ;  /* 0x009120002e1e7984 */ /* 0x000fe20000004a00 */
[----:B-1----:R-:W-:-:S03]  /*1ee0*/  FFMA R40, R28, R37, R40 ;  /* 0x000000251c287223 */ /* 0x002fc60000000028 */
[----:B------:R-:W-:Y:S01]  /*1ef0*/  LDS.64 R32, [R46.X4+0xa320] ;  /* 0x00a320002e207984 */ /* 0x000fe20000004a00 */
[C---:B------:R-:W-:Y:S02]  /*1f00*/  FFMA R49, R36.reuse, R28, R49 ;  /* 0x0000001c24317223 */ /* 0x040fe40000000031 */
[----:B--2---:R-:W-:Y:S02]  /*1f10*/  FFMA R43, R36, R26, R43 ;  /* 0x0000001a242b7223 */ /* 0x004fe4000000002b */
[C---:B------:R-:W-:Y:S02]  /*1f20*/  FFMA R42, R26.reuse, R37, R42 ;  /* 0x000000251a2a7223 */ /* 0x040fe4000000002a */
[CC--:B------:R-:W-:Y:S01]  /*1f30*/  FFMA R48, R26.reuse, R34.reuse, R39 ;  /* 0x000000221a307223 */ /* 0x0c0fe20000000027 */
[----:B------:R-:W-:Y:S01]  /*1f40*/  LDS.64 R36, [R46.X4+0xa328] ;  /* 0x00a328002e247984 */ /* 0x000fe20000004a00 */
[-C--:B------:R-:W-:Y:S02]  /*1f50*/  FFMA R26, R26, R35.reuse, R38 ;  /* 0x000000231a1a7223 */ /* 0x080fe40000000026 */
[C---:B------:R-:W-:Y:S01]  /*1f60*/  FFMA R50, R28.reuse, R34, R41 ;  /* 0x000000221c327223 */ /* 0x040fe20000000029 */
[----:B------:R-:W0:Y:S01]  /*1f70*/  LDS.64 R38, [R22.X4+0x910] ;  /* 0x0009100016267984 */ /* 0x000e220000004a00 */
[----:B------:R-:W-:-:S03]  /*1f80*/  FFMA R54, R28, R35, R47 ;  /* 0x000000231c367223 */ /* 0x000fc6000000002f */
[----:B------:R-:W1:Y:S01]  /*1f90*/  LDS.64 R34, [R46.X4+0x9128] ;  /* 0x009128002e227984 */ /* 0x000e620000004a00 */
[----:B0-----:R-:W-:-:S03]  /*1fa0*/  FFMA R51, R33, R39, R40 ;  /* 0x0000002721337223 */ /* 0x001fc60000000028 */
[----:B------:R-:W0:Y:S01]  /*1fb0*/  LDS.64 R40, [R22.X4+0x918] ;  /* 0x0009180016287984 */ /* 0x000e220000004a00 */
[C---:B------:R-:W-:Y:S02]  /*1fc0*/  FFMA R43, R38.reuse, R31, R43 ;  /* 0x0000001f262b7223 */ /* 0x040fe4000000002b */
[----:B------:R-:W-:Y:S02]  /*1fd0*/  FFMA R49, R38, R33, R49 ;  /* 0x0000002126317223 */ /* 0x000fe40000000031 */
[CC--:B------:R-:W-:Y:S02]  /*1fe0*/  FFMA R47, R31.reuse, R39.reuse, R42 ;  /* 0x000000271f2f7223 */ /* 0x0c0fe4000000002a */
[-C--:B-1----:R-:W-:Y:S02]  /*1ff0*/  FFMA R43, R34, R39.reuse, R43 ;  /* 0x00000027222b7223 */ /* 0x082fe4000000002b */
[----:B------:R-:W-:Y:S02]  /*2000*/  FFMA R49, R36, R39, R49 ;  /* 0x0000002724317223 */ /* 0x000fe40000000031 */
[----:B------:R-:W1:Y:S01]  /*2010*/  LDS.64 R38, [R22.X4+0x920] ;  /* 0x0009200016267984 */ /* 0x000e620000004a00 */
[----:B0-----:R-:W-:-:S02]  /*2020*/  FFMA R52, R31, R40, R48 ;  /* 0x000000281f347223 */ /* 0x001fc40000000030 */
[-C--:B------:R-:W-:Y:S02]  /*2030*/  FFMA R42, R34, R40.reuse, R47 ;  /* 0x00000028222a7223 */ /* 0x080fe4000000002f */
[-C--:B------:R-:W-:Y:S02]  /*2040*/  FFMA R48, R36, R40.reuse, R51 ;  /* 0x0000002824307223 */ /* 0x080fe40000000033 */
[----:B------:R-:W-:Y:S02]  /*2050*/  FFMA R50, R33, R40, R50 ;  /* 0x0000002821327223 */ /* 0x000fe40000000032 */
[----:B------:R-:W-:Y:S02]  /*2060*/  FFMA R31, R31, R41, R26 ;  /* 0x000000291f1f7223 */ /* 0x000fe4000000001a */
[C---:B------:R-:W-:Y:S02]  /*2070*/  FFMA R28, R40.reuse, R35, R43 ;  /* 0x00000023281c7223 */ /* 0x040fe4000000002b */
[----:B------:R-:W-:-:S02]  /*2080*/  FFMA R49, R40, R37, R49 ;  /* 0x0000002528317223 */ /* 0x000fc40000000031 */
[-C--:B------:R-:W-:Y:S02]  /*2090*/  FFMA R33, R33, R41.reuse, R54 ;  /* 0x0000002921217223 */ /* 0x080fe40000000036 */
[-C--:B------:R-:W-:Y:S02]  /*20a0*/  FFMA R52, R34, R41.reuse, R52 ;  /* 0x0000002922347223 */ /* 0x080fe40000000034 */
[-C--:B------:R-:W-:Y:S02]  /*20b0*/  FFMA R50, R36, R41.reuse, R50 ;  /* 0x0000002924327223 */ /* 0x080fe40000000032 */
[-C--:B------:R-:W-:Y:S02]  /*20c0*/  FFMA R26, R35, R41.reuse, R42 ;  /* 0x00000029231a7223 */ /* 0x080fe4000000002a */
[----:B------:R-:W-:Y:S01]  /*20d0*/  FFMA R48, R37, R41, R48 ;  /* 0x0000002925307223 */ /* 0x000fe20000000030 */
[----:B------:R-:W0:Y:S01]  /*20e0*/  LDS.64 R42, [R22.X4+0xf0] ;  /* 0x0000f000162a7984 */ /* 0x000e220000004a00 */
[----:B-1----:R-:W-:-:S02]  /*20f0*/  FFMA R34, R34, R38, R31 ;  /* 0x0000002622227223 */ /* 0x002fc4000000001f */
[----:B------:R-:W-:Y:S01]  /*2100*/  FFMA R36, R36, R38, R33 ;  /* 0x0000002624247223 */ /* 0x000fe20000000021 */
[----:B------:R-:W1:Y:S01]  /*2110*/  LDS.64 R40, [R22.X4+0xe8] ;  /* 0x0000e80016287984 */ /* 0x000e620000004a00 */
[----:B------:R-:W-:Y:S02]  /*2120*/  FFMA R34, R35, R39, R34 ;  /* 0x0000002723227223 */ /* 0x000fe40000000022 */
[C---:B------:R-:W-:Y:S02]  /*2130*/  FFMA R52, R38.reuse, R35, R52 ;  /* 0x0000002326347223 */ /* 0x040fe40000000034 */
[----:B------:R-:W-:Y:S02]  /*2140*/  FFMA R36, R37, R39, R36 ;  /* 0x0000002725247223 */ /* 0x000fe40000000024 */
[----:B------:R-:W-:Y:S02]  /*2150*/  FFMA R50, R38, R37, R50 ;  /* 0x0000002526327223 */ /* 0x000fe40000000032 */
[----:B0-----:R-:W-:-:S02]  /*2160*/  FFMA R52, R42, R27, R52 ;  /* 0x0000001b2a347223 */ /* 0x001fc40000000034 */
[C---:B------:R-:W-:Y:S02]  /*2170*/  FFMA R39, R27.reuse, R43, R34 ;  /* 0x0000002b1b277223 */ /* 0x040fe40000000022 */
[C---:B-1----:R-:W-:Y:S01]  /*2180*/  FFMA R31, R40.reuse, R27, R28 ;  /* 0x0000001b281f7223 */ /* 0x042fe2000000001c */
[----:B------:R-:W0:Y:S01]  /*2190*/  LDS.64 R34, [R46.X4+0x9110] ;  /* 0x009110002e227984 */ /* 0x000e220000004a00 */
[----:B------:R-:W-:Y:S02]  /*21a0*/  FFMA R33, R27, R41, R26 ;  /* 0x000000291b217223 */ /* 0x000fe4000000001a */
[----:B------:R-:W-:Y:S01]  /*21b0*/  FFMA R49, R40, R29, R49 ;  /* 0x0000001d28317223 */ /* 0x000fe20000000031 */
[----:B------:R-:W1:Y:S01]  /*21c0*/  LDS.64 R26, [R46.X4+0xa310] ;  /* 0x00a310002e1a7984 */ /* 0x000e620000004a00 */
[----:B------:R-:W-:Y:S02]  /*21d0*/  FFMA R37, R29, R41, R48 ;  /* 0x000000291d257223 */ /* 0x000fe40000000030 */
[----:B------:R-:W-:-:S02]  /*21e0*/  FFMA R50, R42, R29, R50 ;  /* 0x0000001d2a327223 */ /* 0x000fc40000000032 */
[----:B------:R-:W-:Y:S02]  /*21f0*/  FFMA R47, R29, R43, R36 ;  /* 0x0000002b1d2f7223 */ /* 0x000fe40000000024 */
[----:B------:R-:W2:Y:S01]  /*2200*/  LDS.64 R28, [R22.X4+0xf8] ;  /* 0x0000f800161c7984 */ /* 0x000ea20000004a00 */
[CC--:B0-----:R-:W-:Y:S02]  /*2210*/  FFMA R36, R34.reuse, R42.reuse, R33 ;  /* 0x0000002a22247223 */ /* 0x0c1fe40000000021 */
[----:B------:R-:W-:Y:S02]  /*2220*/  FFMA R31, R34, R41, R31 ;  /* 0x00000029221f7223 */ /* 0x000fe4000000001f */
[----:B-1----:R-:W-:Y:S02]  /*2230*/  FFMA R38, R26, R42, R37 ;  /* 0x0000002a1a267223 */ /* 0x002fe40000000025 */
[-C--:B------:R-:W-:Y:S02]  /*2240*/  FFMA R52, R34, R43.reuse, R52 ;  /* 0x0000002b22347223 */ /* 0x080fe40000000034 */
[----:B------:R-:W-:-:S02]  /*2250*/  FFMA R50, R26, R43, R50 ;  /* 0x0000002b1a327223 */ /* 0x000fc40000000032 */
[-C--:B------:R-:W-:Y:S02]  /*2260*/  FFMA R33, R35, R43.reuse, R36 ;  /* 0x0000002b23217223 */ /* 0x080fe40000000024 */
[----:B------:R-:W-:Y:S01]  /*2270*/  FFMA R43, R27, R43, R38 ;  /* 0x0000002b1b2b7223 */ /* 0x000fe20000000026 */
[----:B------:R-:W-:Y:S01]  /*2280*/  LDS.64 R36, [R46.X4+0x9130] ;  /* 0x009130002e247984 */ /* 0x000fe20000004a00 */
[-C--:B--2---:R-:W-:Y:S02]  /*2290*/  FFMA R34, R34, R28.reuse, R39 ;  /* 0x0000001c22227223 */ /* 0x084fe40000000027 */
[C---:B------:R-:W-:Y:S01]  /*22a0*/  FFMA R49, R26.reuse, R41, R49 ;  /* 0x000000291a317223 */ /* 0x040fe20000000031 */
[----:B------:R-:W0:Y:S01]  /*22b0*/  LDS.64 R38, [R22.X4+0xa00] ;  /* 0x000a000016267984 */ /* 0x000e220000004a00 */
[----:B------:R-:W-:Y:S02]  /*22c0*/  FFMA R26, R26, R28, R47 ;  /* 0x0000001c1a1a7223 */ /* 0x000fe4000000002f */
[C---:B------:R-:W-:Y:S01]  /*22d0*/  FFMA R47, R28.reuse, R35, R52 ;  /* 0x000000231c2f7223 */ /* 0x040fe20000000034 */
[----:B------:R-:W1:Y:S01]  /*22e0*/  LDS.64 R40, [R22.X4+0x9f8] ;  /* 0x0009f80016287984 */ /* 0x000e620000004a00 */
[----:B------:R-:W-:-:S02]  /*22f0*/  FFMA R51, R28, R27, R50 ;  /* 0x0000001b1c337223 */ /* 0x000fc40000000032 */
[C---:B------:R-:W-:Y:S02]  /*2300*/  FFMA R31, R42.reuse, R35, R31 ;  /* 0x000000232a1f7223 */ /* 0x040fe4000000001f */
[-C--:B------:R-:W-:Y:S02]  /*2310*/  FFMA R28, R35, R29.reuse, R34 ;  /* 0x0000001d231c7223 */ /* 0x080fe40000000022 */
[----:B------:R-:W2:Y:S01]  /*2320*/  LDS.64 R34, [R46.X4+0xa330] ;  /* 0x00a330002e227984 */ /* 0x000ea20000004a00 */
[----:B------:R-:W-:Y:S02]  /*2330*/  FFMA R48, R27, R29, R26 ;  /* 0x0000001d1b307223 */ /* 0x000fe4000000001a */
[----:B------:R-:W-:Y:S02]  /*2340*/  FFMA R49, R42, R27, R49 ;  /* 0x0000001b2a317223 */ /* 0x000fe40000000031 */
[C---:B0-----:R-:W-:Y:S02]  /*2350*/  FFMA R50, R36.reuse, R39, R28 ;  /* 0x0000002724327223 */ /* 0x041fe4000000001c */
[----:B------:R-:W0:Y:S01]  /*2360*/  LDS.64 R28, [R46.X4+0xa338] ;  /* 0x00a338002e1c7984 */ /* 0x000e220000004a00 */
[----:B------:R-:W-:-:S02]  /*2370*/  FFMA R42, R36, R38, R47 ;  /* 0x00000026242a7223 */ /* 0x000fc4000000002f */
[----:B-1----:R-:W-:Y:S02]  /*2380*/  FFMA R26, R40, R36, R31 ;  /* 0x00000024281a7223 */ /* 0x002fe4000000001f */
[----:B------:R-:W-:Y:S02]  /*2390*/  FFMA R33, R36, R41, R33 ;  /* 0x0000002924217223 */ /* 0x000fe40000000021 */
[C---:B------:R-:W-:Y:S02]  /*23a0*/  FFMA R31, R41.reuse, R37, R26 ;  /* 0x00000025291f7223 */ /* 0x040fe4000000001a */
[----:B--2---:R-:W-:Y:S01]  /*23b0*/  FFMA R40, R40, R34, R49 ;  /* 0x0000002228287223 */ /* 0x004fe20000000031 */
[----:B------:R-:W1:Y:S01]  /*23c0*/  LDS.64 R26, [R46.X4+0x9138] ;  /* 0x009138002e1a7984 */ /* 0x000e620000004a00 */
[----:B------:R-:W-:Y:S02]  /*23d0*/  FFMA R43, R34, R41, R43 ;  /* 0x00000029222b7223 */ /* 0x000fe4000000002b */
[----:B------:R-:W-:-:S02]  /*23e0*/  FFMA R41, R41, R35, R40 ;  /* 0x0000002329297223 */ /* 0x000fc40000000028 */
[C---:B------:R-:W-:Y:S02]  /*23f0*/  FFMA R36, R34.reuse, R38, R51 ;  /* 0x0000002622247223 */ /* 0x040fe40000000033 */
[----:B------:R-:W-:Y:S02]  /*2400*/  FFMA R48, R34, R39, R48 ;  /* 0x0000002722307223 */ /* 0x000fe40000000030 */
[C---:B------:R-:W-:Y:S02]  /*2410*/  FFMA R34, R38.reuse, R37, R33 ;  /* 0x0000002526227223 */ /* 0x040fe40000000021 */
[-C--:B------:R-:W-:Y:S02]  /*2420*/  FFMA R47, R37, R39.reuse, R42 ;  /* 0x00000027252f7223 */ /* 0x080fe4000000002a */
[----:B------:R-:W-:Y:S02]  /*2430*/  FFMA R49, R35, R39, R36 ;  /* 0x0000002723317223 */ /* 0x000fe40000000024 */
[----:B------:R-:W-:-:S02]  /*2440*/  FFMA R43, R38, R35, R43 ;  /* 0x00000023262b7223 */ /* 0x000fc4000000002b */
[----:B0-----:R-:W-:Y:S02]  /*2450*/  FFMA R33, R38, R28, R41 ;  /* 0x0000001c26217223 */ /* 0x001fe40000000029 */
[----:B------:R-:W0:Y:S01]  /*2460*/  LDS.64 R40, [R22.X4+0xa08] ;  /* 0x000a080016287984 */ /* 0x000e220000004a00 */
[-C--:B------:R-:W-:Y:S02]  /*2470*/  FFMA R43, R28, R39.reuse, R43 ;  /* 0x000000271c2b7223 */ /* 0x080fe4000000002b */
[----:B-1----:R-:W-:Y:S02]  /*2480*/  FFMA R31, R38, R26, R31 ;  /* 0x0000001a261f7223 */ /* 0x002fe4000000001f */
[----:B------:R-:W-:Y:S02]  /*2490*/  FFMA R42, R26, R39, R34 ;  /* 0x000000271a2a7223 */ /* 0x000fe40000000022 */
[----:B------:R-:W-:Y:S01]  /*24a0*/  LDS.64 R38, [R46.X4+0xa318] ;  /* 0x00a318002e267984 */ /* 0x000fe20000004a00 */
[----:B0-----:R-:W-:-:S02]  /*24b0*/  FFMA R50, R40, R37, R50 ;  /* 0x0000002528327223 */ /* 0x001fc40000000032 */
[----:B------:R-:W-:Y:S01]  /*24c0*/  FFMA R48, R40, R35, R48 ;  /* 0x0000002328307223 */ /* 0x000fe20000000030 */
[----:B------:R-:W-:Y:S01]  /*24d0*/  LDS.64 R36, [R46.X4+0x9118] ;  /* 0x009118002e247984 */ /* 0x000fe20000004a00 */
[-C--:B------:R-:W-:Y:S02]  /*24e0*/  FFMA R47, R26, R40.reuse, R47 ;  /* 0x000000281a2f7223 */ /* 0x080fe4000000002f */
[----:B------:R-:W-:Y:S01]  /*24f0*/  FFMA R49, R28, R40, R49 ;  /* 0x000000281c317223 */ /* 0x000fe20000000031 */
[----:B------:R-:W0:Y:S01]  /*2500*/  LDS.64 R34, [R22.X4+0x1d8] ;  /* 0x0001d80016227984 */ /* 0x000e220000004a00 */
[-C--:B------:R-:W-:Y:S02]  /*2510*/  FFMA R50, R26, R41.reuse, R50 ;  /* 0x000000291a327223 */ /* 0x080fe40000000032 */
[----:B------:R-:W-:Y:S02]  /*2520*/  FFMA R51, R28, R41, R48 ;  /* 0x000000291c337223 */ /* 0x000fe40000000030 */
[----:B------:R-:W1:Y:S01]  /*2530*/  LDS.64 R40, [R22.X4+0x1d0] ;  /* 0x0001d00016287984 */ /* 0x000e620000004a00 */
[----:B0-----:R-:W-:-:S02]  /*2540*/  FFMA R48, R36, R34, R47 ;  /* 0x0000002224307223 */ /* 0x001fc4000000002f */
[C---:B-1----:R-:W-:Y:S02]  /*2550*/  FFMA R26, R40.reuse, R36, R31 ;  /* 0x00000024281a7223 */ /* 0x042fe4000000001f */
[----:B------:R-:W-:Y:S02]  /*2560*/  FFMA R40, R40, R38, R33 ;  /* 0x0000002628287223 */ /* 0x000fe40000000021 */
[-C--:B------:R-:W-:Y:S02]  /*2570*/  FFMA R28, R36, R41.reuse, R42 ;  /* 0x00000029241c7223 */ /* 0x080fe4000000002a */
[----:B------:R-:W-:Y:S02]  /*2580*/  FFMA R42, R38, R41, R43 ;  /* 0x00000029262a7223 */ /* 0x000fe4000000002b */
[C---:B------:R-:W-:Y:S02]  /*2590*/  FFMA R31, R41.reuse, R37, R26 ;  /* 0x00000025291f7223 */ /* 0x040fe4000000001a */
[----:B------:R-:W-:-:S02]  /*25a0*/  FFMA R33, R41, R39, R40 ;  /* 0x0000002729217223 */ /* 0x000fc40000000028 */
[----:B------:R-:W0:Y:S01]  /*25b0*/  LDS.64 R40, [R22.X4+0x1e0] ;  /* 0x0001e00016287984 */ /* 0x000e220000004a00 */
[----:B------:R-:W-:Y:S02]  /*25c0*/  FFMA R43, R36, R35, R50 ;  /* 0x00000023242b7223 */ /* 0x000fe40000000032 */
[----:B------:R-:W-:Y:S02]  /*25d0*/  FFMA R36, R34, R37, R28 ;  /* 0x0000002522247223 */ /* 0x000fe4000000001c */
[----:B------:R-:W-:Y:S02]  /*25e0*/  FFMA R50, R38, R34, R49 ;  /* 0x0000002226327223 */ /* 0x000fe40000000031 */
[C---:B------:R-:W-:Y:S02]  /*25f0*/  FFMA R42, R34.reuse, R39, R42 ;  /* 0x00000027222a7223 */ /* 0x040fe4000000002a */
[----:B------:R-:W-:Y:S02]  /*2600*/  FFMA R26, R34, R30, R31 ;  /* 0x0000001e221a7223 */ /* 0x000fe4000000001f */
[----:B------:R-:W-:-:S02]  /*2610*/  FFMA R38, R38, R35, R51 ;  /* 0x0000002326267223 */ /* 0x000fc40000000033 */
[----:B------:R-:W-:Y:S02]  /*2620*/  FFMA R28, R34, R32, R33 ;  /* 0x00000020221c7223 */ /* 0x000fe40000000021 */
[-C--:B------:R-:W-:Y:S02]  /*2630*/  FFMA R31, R37, R35.reuse, R48 ;  /* 0x00000023251f7223 */ /* 0x080fe40000000030 */
[-C--:B------:R-:W-:Y:S02]  /*2640*/  FFMA R33, R39, R35.reuse, R50 ;  /* 0x0000002327217223 */ /* 0x080fe40000000032 */
[-C--:B------:R-:W-:Y:S02]  /*2650*/  FFMA R48, R30, R35.reuse, R36 ;  /* 0x000000231e307223 */ /* 0x080fe40000000024 */
[----:B------:R-:W-:Y:S02]  /*2660*/  FFMA R42, R32, R35, R42 ;  /* 0x00000023202a7223 */ /* 0x000fe4000000002a */
[----:B------:R-:W1:Y:S01]  /*2670*/  LDS.64 R34, [R22.X4+0xae0] ;  /* 0x000ae00016227984 */ /* 0x000e620000004a00 */
[----:B0-----:R-:W-:-:S03]  /*2680*/  FFMA R47, R40, R37, R43 ;  /* 0x00000025282f7223 */ /* 0x001fc6000000002b */
[----:B------:R-:W0:Y:S01]  /*2690*/  LDS.64 R36, [R22.X4+0xae8] ;  /* 0x000ae80016247984 */ /* 0x000e220000004a00 */
[C---:B------:R-:W-:Y:S02]  /*26a0*/  FFMA R49, R40.reuse, R39, R38 ;  /* 0x0000002728317223 */ /* 0x040fe40000000026 */
[----:B------:R-:W-:Y:S01]  /*26b0*/  FFMA R43, R40, R30, R31 ;  /* 0x0000001e282b7223 */ /* 0x000fe2000000001f */
[----:B------:R-:W-:Y:S01]  /*26c0*/  LDS.64 R38, [R46.X4+0xa340] ;  /* 0x00a340002e267984 */ /* 0x000fe20000004a00 */
[-C--:B------:R-:W-:Y:S02]  /*26d0*/  FFMA R50, R30, R41.reuse, R47 ;  /* 0x000000291e327223 */ /* 0x080fe4000000002f */
[----:B------:R-:W-:Y:S01]  /*26e0*/  FFMA R40, R40, R32, R33 ;  /* 0x0000002028287223 */ /* 0x000fe20000000021 */
[----:B------:R-:W2:Y:S01]  /*26f0*/  LDS.64 R30, [R46.X4+0x9140] ;  /* 0x009140002e1e7984 */ /* 0x000ea20000004a00 */
[----:B------:R-:W-:-:S03]  /*2700*/  FFMA R52, R32, R41, R49 ;  /* 0x0000002920347223 */ /* 0x000fc60000000031 */
[----:B------:R-:W3:Y:S01]  /*2710*/  LDS.64 R32, [R22.X4+0xaf0] ;  /* 0x000af00016207984 */ /* 0x000ee20000004a00 */
[C---:B-1----:R-:W-:Y:S02]  /*2720*/  FFMA R26, R34.reuse, R27, R26 ;  /* 0x0000001b221a7223 */ /* 0x042fe4000000001a */
[C---:B------:R-:W-:Y:S02]  /*2730*/  FFMA R41, R27.reuse, R35, R48 ;  /* 0x000000231b297223 */ /* 0x040fe40000000030 */
[----:B------:R-:W-:Y:S02]  /*2740*/  FFMA R28, R34, R29, R28 ;  /* 0x0000001d221c7223 */ /* 0x000fe4000000001c */
[----:B0-----:R-:W-:Y:S02]  /*2750*/  FFMA R47, R36, R27, R43 ;  /* 0x0000001b242f7223 */ /* 0x001fe4000000002b */
[----:B------:R-:W-:Y:S02]  /*2760*/  FFMA R49, R27, R37, R50 ;  /* 0x000000251b317223 */ /* 0x000fe40000000032 */
[----:B------:R-:W-:-:S02]  /*2770*/  FFMA R27, R29, R35, R42 ;  /* 0x000000231d1b7223 */ /* 0x000fc4000000002a */
[----:B------:R-:W-:Y:S02]  /*2780*/  FFMA R42, R36, R29, R40 ;  /* 0x0000001d242a7223 */ /* 0x000fe40000000028 */
[----:B------:R-:W-:Y:S02]  /*2790*/  FFMA R29, R29, R37, R52 ;  /* 0x000000251d1d7223 */ /* 0x000fe40000000034 */
[-C--:B--2---:R-:W-:Y:S02]  /*27a0*/  FFMA R26, R30, R35.reuse, R26 ;  /* 0x000000231e1a7223 */ /* 0x084fe4000000001a */
[----:B------:R-:W-:Y:S02]  /*27b0*/  FFMA R28, R38, R35, R28 ;  /* 0x00000023261c7223 */ /* 0x000fe4000000001c */
[-C--:B------:R-:W-:Y:S02]  /*27c0*/  FFMA R34, R30, R36.reuse, R41 ;  /* 0x000000241e227223 */ /* 0x080fe40000000029 */
[----:B------:R-:W-:-:S02]  /*27d0*/  FFMA R40, R38, R36, R27 ;  /* 0x0000002426287223 */ /* 0x000fc4000000001b */
[-C--:B------:R-:W-:Y:S02]  /*27e0*/  FFMA R47, R30, R37.reuse, R47 ;  /* 0x000000251e2f7223 */ /* 0x080fe4000000002f */
[----:B------:R-:W-:Y:S02]  /*27f0*/  FFMA R42, R38, R37, R42 ;  /* 0x00000025262a7223 */ /* 0x000fe4000000002a */
[-C--:B---3--:R-:W-:Y:S02]  /*2800*/  FFMA R30, R30, R32.reuse, R49 ;  /* 0x000000201e1e7223 */ /* 0x088fe40000000031 */
[----:B------:R-:W-:Y:S02]  /*2810*/  FFMA R22, R38, R32, R29 ;  /* 0x0000002026167223 */ /* 0x000fe4000000001d */
[----:B------:R-:W-:Y:S02]  /*2820*/  FFMA R35, R36, R39, R28 ;  /* 0x0000002724237223 */ /* 0x000fe4000000001c */
[----:B------:R-:W-:-:S02]  /*2830*/  FFMA R40, R39, R37, R40 ;  /* 0x0000002527287223 */ /* 0x000fc40000000028 */
[----:B------:R-:W-:Y:S02]  /*2840*/  FFMA R41, R32, R39, R42 ;  /* 0x0000002720297223 */ /* 0x000fe4000000002a */
[----:B------:R-:W-:Y:S02]  /*2850*/  FFMA R43, R36, R31, R26 ;  /* 0x0000001f242b7223 */ /* 0x000fe4000000001a */
[C---:B------:R-:W-:Y:S02]  /*2860*/  FFMA R34, R31.reuse, R37, R34 ;  /* 0x000000251f227223 */ /* 0x040fe40000000022 */
[----:B------:R-:W-:Y:S02]  /*2870*/  FFMA R47, R32, R31, R47 ;  /* 0x0000001f202f7223 */ /* 0x000fe4000000002f */
[-C--:B------:R-:W-:Y:S02]  /*2880*/  FFMA R38, R31, R33.reuse, R30 ;  /* 0x000000211f267223 */ /* 0x080fe4000000001e */
[----:B------:R-:W-:Y:S01]  /*2890*/  FFMA R39, R39, R33, R22 ;  /* 0x0000002127277223 */ /* 0x000fe20000000016 */
[----:B------:R-:W-:Y:S05]  /*28a0*/  @!P6 BRA `(.L_x_4) ;  /* 0xfffff4400000e947 */ /* 0x000fea000383ffff */
[----:B------:R-:W-:-:S04]  /*28b0*/  IADD3 R21, R21, 0x1, RZ ;  /* 0x0000000115157810 */ /* 0x000fc80007ffe0ff */
[----:B------:R-:W-:-:S13]  /*28c0*/  ISETP.GE.U32.AND P6, PT, R21, 0x4, PT ;  /* 0x000000041500780c */ /* 0x000fda0003fc6070 */
[----:B------:R-:W-:Y:S01]  /*28d0*/  @P6 CALL.REL.NOINC `(.L_x_5) ;  /* 0x0000001000006944 */ /* 0x000fe20003c00000 */
[----:B------:R-:W-:Y:S05]  /*28e0*/  BRA `(.L_x_6) ;  /* 0xffffedb000007947 */ /* 0x000fea000383ffff */
.L_x_5:
[----:B------:R-:W0:Y:S01]  /*28f0*/  S2R R7, SR_CTAID.X ;  /* 0x0000000000077919 */ /* 0x000e220000002500 */
[----:B------:R-:W-:Y:S01]  /*2900*/  MOV R6, RZ ;  /* 0x000000ff00067202 */ /* 0x000fe20000000f00 */
[----:B------:R-:W-:-:S04]  /*2910*/  IMAD R3, R4, -0x70, R3 ;  /* 0xffffff9004037824 */ /* 0x000fc800078e0203 */
[----:B0-----:R-:W-:-:S05]  /*2920*/  IMAD.HI R0, R7, -0x6db6db6d, R6 ;  /* 0x9249249307007827 */ /* 0x001fca00078e0206 */
[----:B------:R-:W-:-:S04]  /*2930*/  SHF.R.U32.HI R5, RZ, 0x1f, R0 ;  /* 0x0000001fff057819 */ /* 0x000fc80000011600 */
[----:B------:R-:W-:-:S04]  /*2940*/  LEA.HI.SX32 R5, R0, R5, 0x1e ;  /* 0x0000000500057211 */ /* 0x000fc800078ff2ff */
[C---:B------:R-:W-:Y:S01]  /*2950*/  LEA R0, R5.reuse, R4, 0x4 ;  /* 0x0000000405007211 */ /* 0x040fe200078e20ff */
[----:B------:R-:W-:-:S04]  /*2960*/  IMAD R5, R5, -0x7, R7 ;  /* 0xfffffff905057824 */ /* 0x000fc800078e0207 */
[----:B------:R-:W-:-:S04]  /*2970*/  IMAD R0, R0, 0x7, R5 ;  /* 0x0000000700007824 */ /* 0x000fc800078e0205 */
[----:B------:R-:W-:-:S05]  /*2980*/  IMAD R0, R0, 0x70, R3 ;  /* 0x0000007000007824 */ /* 0x000fca00078e0203 */
[----:B------:R-:W-:-:S05]  /*2990*/  SHF.L.U32 R45, R0, 0x2, RZ ;  /* 0x00000002002d7819 */ /* 0x000fca00000006ff */
[----:B------:R-:W-:-:S05]  /*29a0*/  IMAD.WIDE R44, R45, R44, c[0x0][0x170] ;  /* 0x00005c002d2c7625 */ /* 0x000fca00078e022c */
[----:B------:R-:W-:Y:S04]  /*29b0*/  STG.E [R44.64], R43 ;  /* 0x0000002b2c007986 */ /* 0x000fe8000c101904 */
[----:B------:R-:W-:Y:S04]  /*29c0*/  STG.E [R44.64+0x18800], R35 ;  /* 0x018800232c007986 */ /* 0x000fe8000c101904 */
[----:B------:R-:W-:Y:S04]  /*29d0*/  STG.E [R44.64+0x4], R34 ;  /* 0x000004222c007986 */ /* 0x000fe8000c101904 */
[----:B------:R-:W-:Y:S04]  /*29e0*/  STG.E [R44.64+0x18804], R40 ;  /* 0x018804282c007986 */ /* 0x000fe8000c101904 */
[----:B------:R-:W-:Y:S04]  /*29f0*/  STG.E [R44.64+0x8], R47 ;  /* 0x0000082f2c007986 */ /* 0x000fe8000c101904 */
[----:B------:R-:W-:Y:S04]  /*2a00*/  STG.E [R44.64+0x18808], R41 ;  /* 0x018808292c007986 */ /* 0x000fe8000c101904 */
[----:B------:R-:W-:Y:S04]  /*2a10*/  STG.E [R44.64+0xc], R38 ;  /* 0x00000c262c007986 */ /* 0x000fe8000c101904 */
[----:B------:R-:W-:Y:S01]  /*2a20*/  STG.E [R44.64+0x1880c], R39 ;  /* 0x01880c272c007986 */ /* 0x000fe2000c101904 */
[----:B------:R-:W-:Y:S05]  /*2a30*/  EXIT ;  /* 0x000000000000794d */ /* 0x000fea0003800000 */
.L_x_7:
[----:B------:R-:W-:-:S00]  /*2a40*/  BRA `(.L_x_7) ;  /* 0xfffffff000007947 */ /* 0x000fc0000383ffff */
[----:B------:R-:W-:-:S00]  /*2a50*/  NOP ;  /* 0x0000000000007918 */ /* 0x000fc00000000000 */
        /* <DEDUP_REMOVED lines=10> */
.L_x_8:


//--------------------- .nv.shared.candidate2     --------------------------
	.section	.nv.shared.candidate2,"aw",@nobits
	.align	4
.nv.shared.candidate2:
	.zero		46336
